def matmul_kernel(
    a_ptr,
    b_ptr,
    c_ptr,
    M,
    N,
    K,
    stride_am,
    stride_ak,
    stride_bk,
    stride_bn,
    stride_cm,
    stride_cn,
    BLOCK_M: tl.constexpr,
    BLOCK_N: tl.constexpr,
    BLOCK_K: tl.constexpr,
    GROUP_M: tl.constexpr,
):
    pid = tl.program_id(axis=0)
    num_pid_m = tl.cdiv(M, BLOCK_M)
    num_pid_n = tl.cdiv(N, BLOCK_N)
    num_pid_in_group = GROUP_M * num_pid_n
    group_id = pid // num_pid_in_group
    first_pid_m = group_id * GROUP_M
    group_size_m = min(num_pid_m - first_pid_m, GROUP_M)
    pid_m = first_pid_m + ((pid % num_pid_in_group) % group_size_m)
    pid_n = (pid % num_pid_in_group) // group_size_m

    offs_am = (pid_m * BLOCK_M + tl.arange(0, BLOCK_M)) % M
    offs_bn = (pid_n * BLOCK_N + tl.arange(0, BLOCK_N)) % N
    offs_k = tl.arange(0, BLOCK_K)
    a_ptrs = a_ptr + offs_am[:, None] * stride_am + offs_k[None, :] * stride_ak
    b_ptrs = b_ptr + offs_k[:, None] * stride_bk + offs_bn[None, :] * stride_bn

    acc = tl.zeros((BLOCK_M, BLOCK_N), dtype=tl.float32)
    for kk in range(0, tl.cdiv(K, BLOCK_K)):
        a = tl.load(a_ptrs, mask=offs_k[None, :] < K - kk * BLOCK_K, other=0.0)
        b = tl.load(b_ptrs, mask=offs_k[:, None] < K - kk * BLOCK_K, other=0.0)
        acc = tl.dot(a, b, acc)
        a_ptrs += BLOCK_K * stride_ak
        b_ptrs += BLOCK_K * stride_bk

    c = acc.to(c_ptr.dtype.element_ty)
    offs_cm = pid_m * BLOCK_M + tl.arange(0, BLOCK_M)
    offs_cn = pid_n * BLOCK_N + tl.arange(0, BLOCK_N)
    c_ptrs = c_ptr + offs_cm[:, None] * stride_cm + offs_cn[None, :] * stride_cn
    mask = (offs_cm[:, None] < M) & (offs_cn[None, :] < N)
    tl.store(c_ptrs, c, mask=mask)

# config = {"BLOCK_K": 128, "BLOCK_M": 64, "BLOCK_N": 128, "GROUP_M": 8, "arch": "sm_90", "dtype": "fp8e5m2", "num_ctas": 1, "num_stages": 3, "num_warps": 8}
# arch = sm_90


// ===== COMPILED SASS (sm_90a) =====

	.target	sm_90a

	.elftype	@"ET_EXEC"


//--------------------- .note.nv.tkinfo           --------------------------
	.section	.note.nv.tkinfo,"",@"SHT_NOTE"
	.sectionflags	@"SHF_NOTE_NV_TKINFO"
	.tkinfo
        /*0018*/ 	.word	0x00000002
        /*0030*/ 	.string	""
        /*0030*/ 	.string	"ptxas"
        /*0030*/ 	.string	"Cuda compilation tools, release 13.0, V13.0.88"
        /*0030*/ 	.string	"Build cuda_13.0.r13.0/compiler.36424714_0"
        /*0030*/ 	.string	"-v  -suppress-debug-info  -lineinfo  -arch sm_90a "



//--------------------- .note.nv.cuinfo           --------------------------
	.section	.note.nv.cuinfo,"",@"SHT_NOTE"
	.sectionflags	@"SHF_NOTE_NV_CUINFO"
        /*0018*/ 	.short	0x0002
        /*001a*/ 	.short	0x005a
        /*001c*/ 	.short	0x0082
	.zero		2


//--------------------- .nv.info                  --------------------------
	.section	.nv.info,"",@"SHT_CUDA_INFO"
	.align	4


	//----- nvinfo : EIATTR_REGCOUNT
	.align		4
        /*0000*/ 	.byte	0x04, 0x2f
        /*0002*/ 	.short	(.L_1 - .L_0)
	.align		4
.L_0:
        /*0004*/ 	.word	index@(matmul_kernel)
        /*0008*/ 	.word	0x000000ff


	//----- nvinfo : EIATTR_FRAME_SIZE
	.align		4
.L_1:
        /*000c*/ 	.byte	0x04, 0x11
        /*000e*/ 	.short	(.L_3 - .L_2)
	.align		4
.L_2:
        /*0010*/ 	.word	index@(matmul_kernel)
        /*0014*/ 	.word	0x00000010


	//----- nvinfo : EIATTR_MIN_STACK_SIZE
	.align		4
.L_3:
        /*0018*/ 	.byte	0x04, 0x12
        /*001a*/ 	.short	(.L_5 - .L_4)
	.align		4
.L_4:
        /*001c*/ 	.word	index@(matmul_kernel)
        /*0020*/ 	.word	0x00000010
.L_5:


//--------------------- .nv.compat                --------------------------
	.section	.nv.compat,"",@"SHT_CUDA_COMPAT_INFO"
	.align	4
        /*0000*/ 	.byte	0x02, 0x09, 0x01, 0x00, 0x02, 0x02, 0x04, 0x00, 0x02, 0x05, 0x05, 0x00, 0x03, 0x07, 0x01, 0x01
        /*0010*/ 	.byte	0x02, 0x03, 0x00, 0x00, 0x02, 0x06, 0x01, 0x00, 0x04, 0x0b, 0x08, 0x00, 0x00, 0x00, 0x00, 0x00
        /*0020*/ 	.byte	0x00, 0x00, 0x00, 0x00


//--------------------- .nv.info.matmul_kernel    --------------------------
	.section	.nv.info.matmul_kernel,"",@"SHT_CUDA_INFO"
	.sectionflags	@""
	.align	4


	//----- nvinfo : EIATTR_CUDA_API_VERSION
	.align		4
        /*0000*/ 	.byte	0x04, 0x37
        /*0002*/ 	.short	(.L_7 - .L_6)
.L_6:
        /*0004*/ 	.word	0x00000082


	//----- nvinfo : EIATTR_KPARAM_INFO
	.align		4
.L_7:
        /*0008*/ 	.byte	0x04, 0x17
        /*000a*/ 	.short	(.L_9 - .L_8)
.L_8:
        /*000c*/ 	.word	0x00000000
        /*0010*/ 	.short	0x000d
        /*0012*/ 	.short	0x0048
        /*0014*/ 	.byte	0x00, 0xf4, 0x21, 0x00


	//----- nvinfo : EIATTR_KPARAM_INFO
	.align		4
.L_9:
        /*0018*/ 	.byte	0x04, 0x17
        /*001a*/ 	.short	(.L_11 - .L_10)
.L_10:
        /*001c*/ 	.word	0x00000000
        /*0020*/ 	.short	0x000c
        /*0022*/ 	.short	0x0040
        /*0024*/ 	.byte	0x00, 0xf4, 0x21, 0x00


	//----- nvinfo : EIATTR_KPARAM_INFO
	.align		4
.L_11:
        /*0028*/ 	.byte	0x04, 0x17
        /*002a*/ 	.short	(.L_13 - .L_12)
.L_12:
        /*002c*/ 	.word	0x00000000
        /*0030*/ 	.short	0x000b
        /*0032*/ 	.short	0x0038
        /*0034*/ 	.byte	0x00, 0xf0, 0x11, 0x00


	//----- nvinfo : EIATTR_KPARAM_INFO
	.align		4
.L_13:
        /*0038*/ 	.byte	0x04, 0x17
        /*003a*/ 	.short	(.L_15 - .L_14)
.L_14:
        /*003c*/ 	.word	0x00000000
        /*0040*/ 	.short	0x000a
        /*0042*/ 	.short	0x0034
        /*0044*/ 	.byte	0x00, 0xf0, 0x11, 0x00


	//----- nvinfo : EIATTR_KPARAM_INFO
	.align		4
.L_15:
        /*0048*/ 	.byte	0x04, 0x17
        /*004a*/ 	.short	(.L_17 - .L_16)
.L_16:
        /*004c*/ 	.word	0x00000000
        /*0050*/ 	.short	0x0009
        /*0052*/ 	.short	0x0030
        /*0054*/ 	.byte	0x00, 0xf0, 0x11, 0x00


	//----- nvinfo : EIATTR_KPARAM_INFO
	.align		4
.L_17:
        /*0058*/ 	.byte	0x04, 0x17
        /*005a*/ 	.short	(.L_19 - .L_18)
.L_18:
        /*005c*/ 	.word	0x00000000
        /*0060*/ 	.short	0x0008
        /*0062*/ 	.short	0x002c
        /*0064*/ 	.byte	0x00, 0xf0, 0x11, 0x00


	//----- nvinfo : EIATTR_KPARAM_INFO
	.align		4
.L_19:
        /*0068*/ 	.byte	0x04, 0x17
        /*006a*/ 	.short	(.L_21 - .L_20)
.L_20:
        /*006c*/ 	.word	0x00000000
        /*0070*/ 	.short	0x0007
        /*0072*/ 	.short	0x0028
        /*0074*/ 	.byte	0x00, 0xf0, 0x11, 0x00


	//----- nvinfo : EIATTR_KPARAM_INFO
	.align		4
.L_21:
        /*0078*/ 	.byte	0x04, 0x17
        /*007a*/ 	.short	(.L_23 - .L_22)
.L_22:
        /*007c*/ 	.word	0x00000000
        /*0080*/ 	.short	0x0006
        /*0082*/ 	.short	0x0024
        /*0084*/ 	.byte	0x00, 0xf0, 0x11, 0x00


	//----- nvinfo : EIATTR_KPARAM_INFO
	.align		4
.L_23:
        /*0088*/ 	.byte	0x04, 0x17
        /*008a*/ 	.short	(.L_25 - .L_24)
.L_24:
        /*008c*/ 	.word	0x00000000
        /*0090*/ 	.short	0x0005
        /*0092*/ 	.short	0x0020
        /*0094*/ 	.byte	0x00, 0xf0, 0x11, 0x00


	//----- nvinfo : EIATTR_KPARAM_INFO
	.align		4
.L_25:
        /*0098*/ 	.byte	0x04, 0x17
        /*009a*/ 	.short	(.L_27 - .L_26)
.L_26:
        /*009c*/ 	.word	0x00000000
        /*00a0*/ 	.short	0x0004
        /*00a2*/ 	.short	0x001c
        /*00a4*/ 	.byte	0x00, 0xf0, 0x11, 0x00


	//----- nvinfo : EIATTR_KPARAM_INFO
	.align		4
.L_27:
        /*00a8*/ 	.byte	0x04, 0x17
        /*00aa*/ 	.short	(.L_29 - .L_28)
.L_28:
        /*00ac*/ 	.word	0x00000000
        /*00b0*/ 	.short	0x0003
        /*00b2*/ 	.short	0x0018
        /*00b4*/ 	.byte	0x00, 0xf0, 0x11, 0x00


	//----- nvinfo : EIATTR_KPARAM_INFO
	.align		4
.L_29:
        /*00b8*/ 	.byte	0x04, 0x17
        /*00ba*/ 	.short	(.L_31 - .L_30)
.L_30:
        /*00bc*/ 	.word	0x00000000
        /*00c0*/ 	.short	0x0002
        /*00c2*/ 	.short	0x0010
        /*00c4*/ 	.byte	0x00, 0xf4, 0x21, 0x00


	//----- nvinfo : EIATTR_KPARAM_INFO
	.align		4
.L_31:
        /*00c8*/ 	.byte	0x04, 0x17
        /*00ca*/ 	.short	(.L_33 - .L_32)
.L_32:
        /*00cc*/ 	.word	0x00000000
        /*00d0*/ 	.short	0x0001
        /*00d2*/ 	.short	0x0008
        /*00d4*/ 	.byte	0x00, 0xf4, 0x21, 0x00


	//----- nvinfo : EIATTR_KPARAM_INFO
	.align		4
.L_33:
        /*00d8*/ 	.byte	0x04, 0x17
        /*00da*/ 	.short	(.L_35 - .L_34)
.L_34:
        /*00dc*/ 	.word	0x00000000
        /*00e0*/ 	.short	0x0000
        /*00e2*/ 	.short	0x0000
        /*00e4*/ 	.byte	0x00, 0xf4, 0x21, 0x00


	//----- nvinfo : EIATTR_SPARSE_MMA_MASK
	.align		4
.L_35:
        /*00e8*/ 	.byte	0x03, 0x50
        /*00ea*/ 	.short	0x0000


	//----- nvinfo : EIATTR_MAXREG_COUNT
	.align		4
        /*00ec*/ 	.byte	0x03, 0x1b
        /*00ee*/ 	.short	0x00ff


	//----- nvinfo : EIATTR_NUM_BARRIERS
	.align		4
        /*00f0*/ 	.byte	0x02, 0x4c
        /*00f2*/ 	.byte	0x01
	.zero		1


	//----- nvinfo : EIATTR_ANNOTATIONS
	.align		4
        /*00f4*/ 	.byte	0x04, 0x55
        /*00f6*/ 	.short	(.L_37 - .L_36)


	//   ....[0]....
.L_36:
        /*00f8*/ 	.word	0x00000001
        /*00fc*/ 	.byte	0xc0, 0x07, 0x00, 0x00, 0x01, 0x00, 0x00, 0x00, 0x60, 0x09, 0x00, 0x00, 0x01, 0x00, 0x00, 0x00
        /*010c*/ 	.byte	0x10, 0x4b, 0x00, 0x00, 0x01, 0x00, 0x00, 0x00, 0x50, 0x4b, 0x00, 0x00, 0x01, 0x00, 0x00, 0x00
        /*011c*/ 	.byte	0x10, 0x4c, 0x00, 0x00, 0x01, 0x00, 0x00, 0x00, 0x40, 0x52, 0x00, 0x00, 0x01, 0x00, 0x00, 0x00
        /*012c*/ 	.byte	0x50, 0x52, 0x00, 0x00, 0x01, 0x00, 0x00, 0x00, 0x90, 0x52, 0x00, 0x00, 0x01, 0x00, 0x00, 0x00
        /*013c*/ 	.byte	0x80, 0x80, 0x00, 0x00


	//----- nvinfo : EIATTR_MERCURY_ISA_VERSION
	.align		4
.L_37:
        /*0140*/ 	.byte	0x03, 0x5f
        /*0142*/ 	.short	0x0101


	//----- nvinfo : EIATTR_EXIT_INSTR_OFFSETS
	.align		4
        /*0144*/ 	.byte	0x04, 0x1c
        /*0146*/ 	.short	(.L_39 - .L_38)


	//   ....[0]....
.L_38:
        /*0148*/ 	.word	0x000096e0


	//   ....[1]....
        /*014c*/ 	.word	0x00009700


	//----- nvinfo : EIATTR_REQNTID
	.align		4
.L_39:
        /*0150*/ 	.byte	0x04, 0x10
        /*0152*/ 	.short	(.L_41 - .L_40)
.L_40:
        /*0154*/ 	.word	0x00000100
        /*0158*/ 	.word	0x00000001
        /*015c*/ 	.word	0x00000001


	//----- nvinfo : EIATTR_CBANK_PARAM_SIZE
	.align		4
.L_41:
        /*0160*/ 	.byte	0x03, 0x19
        /*0162*/ 	.short	0x0050


	//----- nvinfo : EIATTR_PARAM_CBANK
	.align		4
        /*0164*/ 	.byte	0x04, 0x0a
        /*0166*/ 	.short	(.L_43 - .L_42)
	.align		4
.L_42:
        /*0168*/ 	.word	index@(.nv.constant0.matmul_kernel)
        /*016c*/ 	.short	0x0210
        /*016e*/ 	.short	0x0050


	//----- nvinfo : EIATTR_SW_WAR
	.align		4
.L_43:
        /*0170*/ 	.byte	0x04, 0x36
        /*0172*/ 	.short	(.L_45 - .L_44)
.L_44:
        /*0174*/ 	.word	0x00000008
.L_45:


//--------------------- .nv.callgraph             --------------------------
	.section	.nv.callgraph,"",@"SHT_CUDA_CALLGRAPH"
	.align	4
	.sectionentsize	8
	.align		4
        /*0000*/ 	.word	0x00000000
	.align		4
        /*0004*/ 	.word	0xffffffff
	.align		4
        /*0008*/ 	.word	0x00000000
	.align		4
        /*000c*/ 	.word	0xfffffffe
	.align		4
        /*0010*/ 	.word	0x00000000
	.align		4
        /*0014*/ 	.word	0xfffffffd
	.align		4
        /*0018*/ 	.word	0x00000000
	.align		4
        /*001c*/ 	.word	0xfffffffc


//--------------------- .text.matmul_kernel       --------------------------
	.section	.text.matmul_kernel,"ax",@progbits
	.align	128
        .global         matmul_kernel
        .type           matmul_kernel,@function
        .size           matmul_kernel,(.L_x_4 - matmul_kernel)
        .other          matmul_kernel,@"STO_CUDA_ENTRY STV_DEFAULT"
matmul_kernel:
.text.matmul_kernel:
[----:B------:R-:W0:Y:S08]  /*0000*/  LDC R1, c[0x0][0x28] ;  /* 0x00000a00ff017b82 */ /* 0x000e300000000800 */
[----:B------:R-:W1:Y:S01]  /*0010*/  LDC.64 R48, c[0x0][0x228] ;  /* 0x00008a00ff307b82 */ /* 0x000e620000000a00 */
[----:B------:R-:W2:Y:S01]  /*0020*/  S2R R5, SR_CTAID.X ;  /* 0x0000000000057919 */ /* 0x000ea20000002500 */
[----:B------:R-:W-:Y:S01]  /*0030*/  ULDC UR20, c[0x0][0x230] ;  /* 0x00008c0000147ab9 */ /* 0x000fe20000000800 */
[----:B------:R-:W-:Y:S01]  /*0040*/  UMOV UR59, 0x400 ;  /* 0x00000400003b7882 */ /* 0x000fe20000000000 */
[----:B------:R-:W-:Y:S01]  /*0050*/  UIADD3 UR20, UR20, 0x7f, URZ ;  /* 0x0000007f14147890 */ /* 0x000fe2000fffe03f */
[----:B------:R-:W3:Y:S01]  /*0060*/  S2R R223, SR_TID.X ;  /* 0x0000000000df7919 */ /* 0x000ee20000002100 */
[----:B------:R-:W-:Y:S01]  /*0070*/  ULDC.64 UR38, c[0x0][0x208] ;  /* 0x0000820000267ab9 */ /* 0x000fe20000000a00 */
[----:B------:R-:W-:Y:S01]  /*0080*/  ULDC UR58, c[0x0][0x230] ;  /* 0x00008c00003a7ab9 */ /* 0x000fe20000000800 */
[----:B------:R-:W4:Y:S01]  /*0090*/  S2UR UR4, SR_CgaCtaId ;  /* 0x00000000000479c3 */ /* 0x000f220000008800 */
[----:B------:R-:W-:Y:S01]  /*00a0*/  UISETP.GT.AND UP0, UPT, UR20, 0x7f, UPT ;  /* 0x0000007f1400788c */ /* 0x000fe2000bf04270 */
[----:B0-----:R-:W-:-:S02]  /*00b0*/  VIADD R1, R1, 0xfffffff0 ;  /* 0xfffffff001017836 */ /* 0x001fc40000000000 */
[----:B-1----:R-:W-:-:S05]  /*00c0*/  VIADD R0, R49, 0x7f ;  /* 0x0000007f31007836 */ /* 0x002fca0000000000 */
[----:B------:R-:W-:Y:S01]  /*00d0*/  SHF.R.S32.HI R3, RZ, 0x1f, R0 ;  /* 0x0000001fff037819 */ /* 0x000fe20000011400 */
[----:B----4-:R-:W-:-:S03]  /*00e0*/  ULEA UR59, UR4, UR59, 0x18 ;  /* 0x0000003b043b7291 */ /* 0x010fc6000f8ec03f */
[----:B------:R-:W-:Y:S02]  /*00f0*/  LEA.HI R3, R3, R0, RZ, 0x7 ;  /* 0x0000000003037211 */ /* 0x000fe400078f38ff */
[----:B--2---:R-:W-:Y:S02]  /*0100*/  IABS R8, R5 ;  /* 0x0000000500087213 */ /* 0x004fe40000000000 */
[----:B------:R-:W-:Y:S02]  /*0110*/  SHF.R.S32.HI R3, RZ, 0x7, R3 ;  /* 0x00000007ff037819 */ /* 0x000fe40000011403 */
[C---:B---3--:R-:W-:Y:S02]  /*0120*/  LEA.HI R225, R223.reuse, 0xc, RZ, 0x1a ;  /* 0x0000000cdfe17811 */ /* 0x048fe400078fd0ff */
[----:B------:R-:W-:Y:S01]  /*0130*/  LEA.HI R224, R223, 0x1c, RZ, 0x1a ;  /* 0x0000001cdfe07811 */ /* 0x000fe200078fd0ff */
[----:B------:R-:W-:Y:S01]  /*0140*/  IMAD.SHL.U32 R4, R3, 0x8, RZ ;  /* 0x0000000803047824 */ /* 0x000fe200078e00ff */
[----:B------:R-:W-:-:S02]  /*0150*/  LEA.HI R189, R223, 0x2c, RZ, 0x1a ;  /* 0x0000002cdfbd7811 */ /* 0x000fc400078fd0ff */
[C---:B------:R-:W-:Y:S02]  /*0160*/  LEA.HI R190, R223.reuse, 0x3c, RZ, 0x1a ;  /* 0x0000003cdfbe7811 */ /* 0x040fe400078fd0ff */
[-C--:B------:R-:W-:Y:S02]  /*0170*/  IABS R7, R4.reuse ;  /* 0x0000000400077213 */ /* 0x080fe40000000000 */
[----:B------:R-:W-:Y:S02]  /*0180*/  IABS R10, R4 ;  /* 0x00000004000a7213 */ /* 0x000fe40000000000 */
[----:B------:R-:W0:Y:S01]  /*0190*/  I2F.RP R0, R7 ;  /* 0x0000000700007306 */ /* 0x000e220000209400 */
[C---:B------:R-:W-:Y:S02]  /*01a0*/  LEA.HI R191, R223.reuse, 0x4c, RZ, 0x1a ;  /* 0x0000004cdfbf7811 */ /* 0x040fe400078fd0ff */
[C---:B------:R-:W-:Y:S02]  /*01b0*/  LEA.HI R192, R223.reuse, 0x5c, RZ, 0x1a ;  /* 0x0000005cdfc07811 */ /* 0x040fe400078fd0ff */
[----:B------:R-:W-:-:S02]  /*01c0*/  LEA.HI R194, R223, 0x6c, RZ, 0x1a ;  /* 0x0000006cdfc27811 */ /* 0x000fc400078fd0ff */
[----:B------:R-:W-:Y:S01]  /*01d0*/  LEA.HI R195, R223, 0x7c, RZ, 0x1a ;  /* 0x0000007cdfc37811 */ /* 0x000fe200078fd0ff */
[----:B0-----:R-:W0:Y:S02]  /*01e0*/  MUFU.RCP R0, R0 ;  /* 0x0000000000007308 */ /* 0x001e240000001000 */
[----:B0-----:R-:W-:Y:S02]  /*01f0*/  VIADD R2, R0, 0xffffffe ;  /* 0x0ffffffe00027836 */ /* 0x001fe40000000000 */
[----:B------:R-:W-:-:S04]  /*0200*/  IMAD.MOV R0, RZ, RZ, -R10 ;  /* 0x000000ffff007224 */ /* 0x000fc800078e0a0a */
[----:B------:R0:W1:Y:S02]  /*0210*/  F2I.FTZ.U32.TRUNC.NTZ R3, R2 ;  /* 0x0000000200037305 */ /* 0x000064000021f000 */
[----:B0-----:R-:W-:Y:S02]  /*0220*/  IMAD.MOV.U32 R2, RZ, RZ, RZ ;  /* 0x000000ffff027224 */ /* 0x001fe400078e00ff */
[----:B-1----:R-:W-:-:S04]  /*0230*/  IMAD.MOV R6, RZ, RZ, -R3 ;  /* 0x000000ffff067224 */ /* 0x002fc800078e0a03 */
[----:B------:R-:W-:Y:S02]  /*0240*/  IMAD R9, R6, R7, RZ ;  /* 0x0000000706097224 */ /* 0x000fe400078e02ff */
[----:B------:R-:W-:Y:S02]  /*0250*/  IMAD.MOV.U32 R6, RZ, RZ, R8 ;  /* 0x000000ffff067224 */ /* 0x000fe400078e0008 */
[----:B------:R-:W-:-:S06]  /*0260*/  IMAD.HI.U32 R3, R3, R9, R2 ;  /* 0x0000000903037227 */ /* 0x000fcc00078e0002 */
[----:B------:R-:W-:-:S04]  /*0270*/  IMAD.HI.U32 R3, R3, R6, RZ ;  /* 0x0000000603037227 */ /* 0x000fc800078e00ff */
[----:B------:R-:W-:-:S05]  /*0280*/  IMAD R0, R3, R0, R6 ;  /* 0x0000000003007224 */ /* 0x000fca00078e0206 */
[----:B------:R-:W-:-:S13]  /*0290*/  ISETP.GT.U32.AND P1, PT, R7, R0, PT ;  /* 0x000000000700720c */ /* 0x000fda0003f24070 */
[----:B------:R-:W-:Y:S02]  /*02a0*/  @!P1 IMAD.IADD R0, R0, 0x1, -R7 ;  /* 0x0000000100009824 */ /* 0x000fe400078e0a07 */
[----:B------:R-:W-:Y:S01]  /*02b0*/  @!P1 VIADD R3, R3, 0x1 ;  /* 0x0000000103039836 */ /* 0x000fe20000000000 */
[----:B------:R-:W-:Y:S02]  /*02c0*/  ISETP.NE.AND P1, PT, R4, RZ, PT ;  /* 0x000000ff0400720c */ /* 0x000fe40003f25270 */
[----:B------:R-:W-:Y:S02]  /*02d0*/  ISETP.GE.U32.AND P0, PT, R0, R7, PT ;  /* 0x000000070000720c */ /* 0x000fe40003f06070 */
[----:B------:R-:W-:-:S04]  /*02e0*/  LOP3.LUT R0, R5, R4, RZ, 0x3c, !PT ;  /* 0x0000000405007212 */ /* 0x000fc800078e3cff */
[----:B------:R-:W-:Y:S01]  /*02f0*/  ISETP.GE.AND P2, PT, R0, RZ, PT ;  /* 0x000000ff0000720c */ /* 0x000fe20003f46270 */
[----:B------:R-:W-:-:S06]  /*0300*/  VIADD R0, R48, 0x3f ;  /* 0x0000003f30007836 */ /* 0x000fcc0000000000 */
[----:B------:R-:W-:-:S04]  /*0310*/  @P0 VIADD R3, R3, 0x1 ;  /* 0x0000000103030836 */ /* 0x000fc80000000000 */
[----:B------:R-:W-:Y:S01]  /*0320*/  IMAD.MOV.U32 R2, RZ, RZ, R3 ;  /* 0x000000ffff027224 */ /* 0x000fe200078e0003 */
[----:B------:R-:W-:-:S03]  /*0330*/  SHF.R.S32.HI R3, RZ, 0x1f, R0 ;  /* 0x0000001fff037819 */ /* 0x000fc60000011400 */
[----:B------:R-:W-:Y:S01]  /*0340*/  @!P2 IMAD.MOV R2, RZ, RZ, -R2 ;  /* 0x000000ffff02a224 */ /* 0x000fe200078e0a02 */
[----:B------:R-:W-:Y:S02]  /*0350*/  @!P1 LOP3.LUT R2, RZ, R4, RZ, 0x33, !PT ;  /* 0x00000004ff029212 */ /* 0x000fe400078e33ff */
[----:B------:R-:W-:-:S03]  /*0360*/  LEA.HI R3, R3, R0, RZ, 0x6 ;  /* 0x0000000003037211 */ /* 0x000fc600078f30ff */
[----:B------:R-:W-:Y:S02]  /*0370*/  IMAD.SHL.U32 R6, R2, 0x8, RZ ;  /* 0x0000000802067824 */ /* 0x000fe400078e00ff */
[----:B------:R-:W-:-:S03]  /*0380*/  IMAD.MOV R2, RZ, RZ, -R2 ;  /* 0x000000ffff027224 */ /* 0x000fc600078e0a02 */
[----:B------:R-:W-:Y:S01]  /*0390*/  LEA.HI.SX32 R3, R3, -R6, 0x1a ;  /* 0x8000000603037211 */ /* 0x000fe200078fd2ff */
[----:B------:R-:W-:-:S03]  /*03a0*/  IMAD R4, R4, R2, R5 ;  /* 0x0000000204047224 */ /* 0x000fc600078e0205 */
[----:B------:R-:W-:Y:S02]  /*03b0*/  VIMNMX R11, R3, 0x8, PT ;  /* 0x00000008030b7848 */ /* 0x000fe40003fe0100 */
[----:B------:R-:W-:Y:S02]  /*03c0*/  IABS R9, R4 ;  /* 0x0000000400097213 */ /* 0x000fe40000000000 */
[----:B------:R-:W-:-:S04]  /*03d0*/  IABS R7, R11 ;  /* 0x0000000b00077213 */ /* 0x000fc80000000000 */
[----:B------:R-:W0:Y:S08]  /*03e0*/  I2F.RP R0, R7 ;  /* 0x0000000700007306 */ /* 0x000e300000209400 */
[----:B0-----:R-:W0:Y:S02]  /*03f0*/  MUFU.RCP R0, R0 ;  /* 0x0000000000007308 */ /* 0x001e240000001000 */
[----:B0-----:R-:W-:-:S06]  /*0400*/  VIADD R3, R0, 0xffffffe ;  /* 0x0ffffffe00037836 */ /* 0x001fcc0000000000 */
[----:B------:R-:W0:Y:S02]  /*0410*/  F2I.FTZ.U32.TRUNC.NTZ R3, R3 ;  /* 0x0000000300037305 */ /* 0x000e24000021f000 */
[----:B0-----:R-:W-:-:S04]  /*0420*/  IMAD.MOV R8, RZ, RZ, -R3 ;  /* 0x000000ffff087224 */ /* 0x001fc800078e0a03 */
[----:B------:R-:W-:Y:S01]  /*0430*/  IMAD.MOV.U32 R2, RZ, RZ, R8 ;  /* 0x000000ffff027224 */ /* 0x000fe200078e0008 */
[----:B------:R-:W-:-:S03]  /*0440*/  IABS R8, R11 ;  /* 0x0000000b00087213 */ /* 0x000fc60000000000 */
[----:B------:R-:W-:Y:S02]  /*0450*/  IMAD R5, R2, R7, RZ ;  /* 0x0000000702057224 */ /* 0x000fe400078e02ff */
[----:B------:R-:W-:Y:S02]  /*0460*/  IMAD.MOV.U32 R2, RZ, RZ, RZ ;  /* 0x000000ffff027224 */ /* 0x000fe400078e00ff */
[----:B------:R-:W-:Y:S02]  /*0470*/  IMAD.MOV R0, RZ, RZ, -R8 ;  /* 0x000000ffff007224 */ /* 0x000fe400078e0a08 */
[----:B------:R-:W-:Y:S01]  /*0480*/  IMAD.HI.U32 R2, R3, R5, R2 ;  /* 0x0000000503027227 */ /* 0x000fe200078e0002 */
[----:B------:R-:W-:-:S05]  /*0490*/  LOP3.LUT R3, R223, 0x3f, RZ, 0xc0, !PT ;  /* 0x0000003fdf037812 */ /* 0x000fca00078ec0ff */
[----:B------:R-:W-:-:S04]  /*04a0*/  IMAD.HI.U32 R2, R2, R9, RZ ;  /* 0x0000000902027227 */ /* 0x000fc800078e00ff */
[----:B------:R-:W-:Y:S01]  /*04b0*/  IMAD R0, R2, R0, R9 ;  /* 0x0000000002007224 */ /* 0x000fe200078e0209 */
[----:B------:R-:W-:-:S04]  /*04c0*/  LOP3.LUT R9, R223, 0x80, RZ, 0xc0, !PT ;  /* 0x00000080df097812 */ /* 0x000fc800078ec0ff */
[----:B------:R-:W-:-:S13]  /*04d0*/  ISETP.GT.U32.AND P1, PT, R7, R0, PT ;  /* 0x000000000700720c */ /* 0x000fda0003f24070 */
[----:B------:R-:W-:Y:S02]  /*04e0*/  @!P1 IMAD.IADD R0, R0, 0x1, -R7 ;  /* 0x0000000100009824 */ /* 0x000fe400078e0a07 */
[----:B------:R-:W-:Y:S01]  /*04f0*/  @!P1 VIADD R2, R2, 0x1 ;  /* 0x0000000102029836 */ /* 0x000fe20000000000 */
[----:B------:R-:W-:Y:S02]  /*0500*/  ISETP.NE.AND P1, PT, R11, RZ, PT ;  /* 0x000000ff0b00720c */ /* 0x000fe40003f25270 */
[----:B------:R-:W-:Y:S02]  /*0510*/  ISETP.GE.U32.AND P0, PT, R0, R7, PT ;  /* 0x000000070000720c */ /* 0x000fe40003f06070 */
[----:B------:R-:W-:-:S04]  /*0520*/  LOP3.LUT R0, R4, R11, RZ, 0x3c, !PT ;  /* 0x0000000b04007212 */ /* 0x000fc800078e3cff */
[----:B------:R-:W-:-:S07]  /*0530*/  ISETP.GE.AND P2, PT, R0, RZ, PT ;  /* 0x000000ff0000720c */ /* 0x000fce0003f46270 */
[----:B------:R-:W-:Y:S01]  /*0540*/  @P0 VIADD R2, R2, 0x1 ;  /* 0x0000000102020836 */ /* 0x000fe20000000000 */
[----:B------:R-:W-:-:S05]  /*0550*/  PLOP3.LUT P0, PT, PT, PT, UP0, 0x80, 0x0 ;  /* 0x000000000000781c */ /* 0x000fca0003f0f008 */
[----:B------:R-:W-:Y:S01]  /*0560*/  @!P2 IMAD.MOV R2, RZ, RZ, -R2 ;  /* 0x000000ffff02a224 */ /* 0x000fe200078e0a02 */
[----:B------:R-:W-:-:S05]  /*0570*/  @!P1 LOP3.LUT R2, RZ, R11, RZ, 0x33, !PT ;  /* 0x0000000bff029212 */ /* 0x000fca00078e33ff */
[----:B------:R-:W-:Y:S02]  /*0580*/  IMAD.MOV R0, RZ, RZ, -R2 ;  /* 0x000000ffff007224 */ /* 0x000fe400078e0a02 */
[----:B------:R-:W-:Y:S02]  /*0590*/  IMAD.SHL.U32 R188, R2, 0x80, RZ ;  /* 0x0000008002bc7824 */ /* 0x000fe400078e00ff */
[----:B------:R-:W-:-:S04]  /*05a0*/  IMAD R0, R11, R0, R4 ;  /* 0x000000000b007224 */ /* 0x000fc800078e0204 */
[----:B------:R-:W-:-:S04]  /*05b0*/  IMAD.IADD R0, R6, 0x1, R0 ;  /* 0x0000000106007824 */ /* 0x000fc800078e0200 */
[----:B------:R-:W-:Y:S01]  /*05c0*/  IMAD R226, R0, 0x40, R3 ;  /* 0x0000004000e27824 */ /* 0x000fe200078e0203 */
[----:B------:R-:W-:-:S04]  /*05d0*/  SHF.R.U32.HI R0, RZ, 0x6, R223 ;  /* 0x00000006ff007819 */ /* 0x000fc800000116df */
[----:B------:R-:W-:-:S04]  /*05e0*/  SGXT.U32 R0, R0, 0x2 ;  /* 0x000000020000781a */ /* 0x000fc80000000000 */
[C---:B------:R-:W-:Y:S02]  /*05f0*/  LOP3.LUT R221, R0.reuse, 0x4, RZ, 0xfc, !PT ;  /* 0x0000000400dd7812 */ /* 0x040fe400078efcff */
[C---:B------:R-:W-:Y:S02]  /*0600*/  LOP3.LUT R220, R0.reuse, 0x8, RZ, 0xfc, !PT ;  /* 0x0000000800dc7812 */ /* 0x040fe400078efcff */
[C---:B------:R-:W-:Y:S02]  /*0610*/  LOP3.LUT R219, R0.reuse, 0x10, RZ, 0xfc, !PT ;  /* 0x0000001000db7812 */ /* 0x040fe400078efcff */
[C---:B------:R-:W-:Y:S02]  /*0620*/  LOP3.LUT R218, R0.reuse, 0x14, RZ, 0xfc, !PT ;  /* 0x0000001400da7812 */ /* 0x040fe400078efcff */
[C---:B------:R-:W-:Y:S02]  /*0630*/  LOP3.LUT R217, R0.reuse, 0x18, RZ, 0xfc, !PT ;  /* 0x0000001800d97812 */ /* 0x040fe400078efcff */
[----:B------:R-:W-:-:S02]  /*0640*/  LOP3.LUT R216, R0, 0x20, RZ, 0xfc, !PT ;  /* 0x0000002000d87812 */ /* 0x000fc400078efcff */
        /* <DEDUP_REMOVED lines=16> */
[----:B------:R-:W-:Y:S01]  /*0750*/  LOP3.LUT R196, R0, 0x78, RZ, 0xfc, !PT ;  /* 0x0000007800c47812 */ /* 0x000fe200078efcff */
[----:B------:R-:W-:Y:S06]  /*0760*/  @P0 BRA `(.L_x_0) ;  /* 0x00000000004c0947 */ /* 0x000fec0003800000 */
[----:B------:R-:W-:Y:S01]  /*0770*/  IMAD.SHL.U32 R2, R223, 0x10, RZ ;  /* 0x00000010df027824 */ /* 0x000fe200078e00ff */
[----:B------:R-:W-:Y:S02]  /*0780*/  CS2R R24, SRZ ;  /* 0x0000000000187805 */ /* 0x000fe4000001ff00 */
[----:B------:R-:W-:Y:S02]  /*0790*/  CS2R R26, SRZ ;  /* 0x00000000001a7805 */ /* 0x000fe4000001ff00 */
[----:B------:R-:W-:Y:S02]  /*07a0*/  CS2R R28, SRZ ;  /* 0x00000000001c7805 */ /* 0x000fe4000001ff00 */
[----:B------:R-:W-:Y:S01]  /*07b0*/  CS2R R30, SRZ ;  /* 0x00000000001e7805 */ /* 0x000fe2000001ff00 */
[----:B------:R0:W-:Y:S01]  /*07c0*/  STL [R1+0xc], R2 ;  /* 0x00000c0201007387 */ /* 0x0001e20000100800 */
[----:B------:R-:W-:Y:S02]  /*07d0*/  CS2R R32, SRZ ;  /* 0x0000000000207805 */ /* 0x000fe4000001ff00 */
[----:B------:R-:W-:-:S02]  /*07e0*/  CS2R R34, SRZ ;  /* 0x0000000000227805 */ /* 0x000fc4000001ff00 */
[----:B------:R-:W-:Y:S02]  /*07f0*/  CS2R R36, SRZ ;  /* 0x0000000000247805 */ /* 0x000fe4000001ff00 */
[----:B------:R-:W-:Y:S02]  /*0800*/  CS2R R38, SRZ ;  /* 0x0000000000267805 */ /* 0x000fe4000001ff00 */
[----:B------:R-:W-:Y:S02]  /*0810*/  CS2R R40, SRZ ;  /* 0x0000000000287805 */ /* 0x000fe4000001ff00 */
[----:B------:R-:W-:Y:S02]  /*0820*/  CS2R R42, SRZ ;  /* 0x00000000002a7805 */ /* 0x000fe4000001ff00 */
[----:B------:R-:W-:Y:S02]  /*0830*/  CS2R R44, SRZ ;  /* 0x00000000002c7805 */ /* 0x000fe4000001ff00 */
[----:B------:R-:W-:-:S02]  /*0840*/  CS2R R46, SRZ ;  /* 0x00000000002e7805 */ /* 0x000fc4000001ff00 */
[----:B------:R-:W-:Y:S02]  /*0850*/  CS2R R48, SRZ ;  /* 0x0000000000307805 */ /* 0x000fe4000001ff00 */
[----:B------:R-:W-:Y:S02]  /*0860*/  CS2R R50, SRZ ;  /* 0x0000000000327805 */ /* 0x000fe4000001ff00 */
[----:B------:R-:W-:Y:S02]  /*0870*/  CS2R R52, SRZ ;  /* 0x0000000000347805 */ /* 0x000fe4000001ff00 */
[----:B------:R-:W-:Y:S01]  /*0880*/  CS2R R54, SRZ ;  /* 0x0000000000367805 */ /* 0x000fe2000001ff00 */
[----:B0-----:R-:W-:Y:S06]  /*0890*/  BRA `(.L_x_1) ;  /* 0x0000007400f87947 */ /* 0x001fec0003800000 */
.L_x_0:
[----:B------:R-:W-:Y:S01]  /*08a0*/  IABS R11, R48 ;  /* 0x00000030000b7213 */ /* 0x000fe20000000000 */
[----:B------:R-:W-:Y:S01]  /*08b0*/  ULDC UR21, c[0x0][0x240] ;  /* 0x0000900000157ab9 */ /* 0x000fe20000000800 */
[----:B------:R-:W-:Y:S01]  /*08c0*/  IABS R3, R49 ;  /* 0x0000003100037213 */ /* 0x000fe20000000000 */
[----:B------:R-:W-:Y:S01]  /*08d0*/  ULDC.64 UR16, c[0x0][0x218] ;  /* 0x0000860000107ab9 */ /* 0x000fe20000000a00 */
[----:B------:R-:W0:Y:S01]  /*08e0*/  I2F.RP R8, R11 ;  /* 0x0000000b00087306 */ /* 0x000e220000209400 */
[----:B------:R-:W-:Y:S01]  /*08f0*/  SHF.R.U32.HI R81, RZ, 0x5, R223 ;  /* 0x00000005ff517819 */ /* 0x000fe200000116df */
[----:B------:R-:W-:Y:S01]  /*0900*/  ULDC UR22, c[0x0][0x234] ;  /* 0x00008d0000167ab9 */ /* 0x000fe20000000800 */
[----:B------:R-:W-:Y:S01]  /*0910*/  IMAD.SHL.U32 R116, R223, 0x10, RZ ;  /* 0x00000010df747824 */ /* 0x000fe200078e00ff */
[----:B------:R-:W-:Y:S01]  /*0920*/  ULDC.64 UR18, c[0x0][0x210] ;  /* 0x0000840000127ab9 */ /* 0x000fe20000000a00 */
[----:B------:R-:W-:Y:S01]  /*0930*/  R2UR UR4, R81 ;  /* 0x00000000510472ca */ /* 0x000fe200000e0000 */
[----:B------:R-:W-:-:S02]  /*0940*/  ULDC UR60, c[0x0][0x23c] ;  /* 0x00008f00003c7ab9 */ /* 0x000fc40000000800 */
[----:B------:R-:W1:Y:S01]  /*0950*/  I2F.RP R2, R3 ;  /* 0x0000000300027306 */ /* 0x000e620000209400 */
[----:B------:R2:W-:Y:S01]  /*0960*/  STL [R1+0xc], R116 ;  /* 0x00000c7401007387 */ /* 0x0005e20000100800 */
[----:B------:R-:W-:-:S06]  /*0970*/  USHF.L.U32 UR60, UR60, 0x7, URZ ;  /* 0x000000073c3c7899 */ /* 0x000fcc000800063f */
[----:B0-----:R-:W0:Y:S08]  /*0980*/  MUFU.RCP R8, R8 ;  /* 0x0000000800087308 */ /* 0x001e300000001000 */
[----:B-1----:R-:W1:Y:S01]  /*0990*/  MUFU.RCP R2, R2 ;  /* 0x0000000200027308 */ /* 0x002e620000001000 */
[----:B0-----:R-:W-:-:S07]  /*09a0*/  VIADD R4, R8, 0xffffffe ;  /* 0x0ffffffe08047836 */ /* 0x001fce0000000000 */
[----:B------:R0:W3:Y:S01]  /*09b0*/  F2I.FTZ.U32.TRUNC.NTZ R5, R4 ;  /* 0x0000000400057305 */ /* 0x0000e2000021f000 */
[----:B-1----:R-:W-:-:S07]  /*09c0*/  VIADD R6, R2, 0xffffffe ;  /* 0x0ffffffe02067836 */ /* 0x002fce0000000000 */
[----:B------:R1:W4:Y:S01]  /*09d0*/  F2I.FTZ.U32.TRUNC.NTZ R7, R6 ;  /* 0x0000000600077305 */ /* 0x000322000021f000 */
[----:B0-----:R-:W-:Y:S02]  /*09e0*/  IMAD.MOV.U32 R4, RZ, RZ, RZ ;  /* 0x000000ffff047224 */ /* 0x001fe400078e00ff */
[----:B---3--:R-:W-:Y:S02]  /*09f0*/  IMAD.MOV R10, RZ, RZ, -R5 ;  /* 0x000000ffff0a7224 */ /* 0x008fe400078e0a05 */
[----:B-1----:R-:W-:Y:S02]  /*0a00*/  IMAD.MOV.U32 R6, RZ, RZ, RZ ;  /* 0x000000ffff067224 */ /* 0x002fe400078e00ff */
[----:B------:R-:W-:Y:S01]  /*0a10*/  IMAD R13, R10, R11, RZ ;  /* 0x0000000b0a0d7224 */ /* 0x000fe200078e02ff */
[----:B------:R-:W-:-:S03]  /*0a20*/  IABS R10, R226 ;  /* 0x000000e2000a7213 */ /* 0x000fc60000000000 */
[----:B------:R-:W-:Y:S01]  /*0a30*/  IMAD.HI.U32 R5, R5, R13, R4 ;  /* 0x0000000d05057227 */ /* 0x000fe200078e0004 */
[----:B------:R-:W-:-:S03]  /*0a40*/  LEA.HI R4, R9, R188, RZ, 0x19 ;  /* 0x000000bc09047211 */ /* 0x000fc600078fc8ff */
[----:B----4-:R-:W-:Y:S01]  /*0a50*/  IMAD.MOV R8, RZ, RZ, -R7 ;  /* 0x000000ffff087224 */ /* 0x010fe200078e0a07 */
[----:B------:R-:W-:Y:S01]  /*0a60*/  IABS R90, R4 ;  /* 0x00000004005a7213 */ /* 0x000fe20000000000 */
[----:B------:R-:W-:-:S04]  /*0a70*/  IMAD.HI.U32 R5, R5, R10, RZ ;  /* 0x0000000a05057227 */ /* 0x000fc800078e00ff */
[----:B------:R-:W-:Y:S02]  /*0a80*/  IMAD.MOV R2, RZ, RZ, -R5 ;  /* 0x000000ffff027224 */ /* 0x000fe400078e0a05 */
[----:B------:R-:W-:Y:S02]  /*0a90*/  VIADD R9, R4, 0x7e ;  /* 0x0000007e04097836 */ /* 0x000fe40000000000 */
[----:B------:R-:W-:Y:S02]  /*0aa0*/  IMAD R5, R8, R3, RZ ;  /* 0x0000000308057224 */ /* 0x000fe400078e02ff */
[----:B------:R-:W-:Y:S01]  /*0ab0*/  VIADD R13, R4, 0x7c ;  /* 0x0000007c040d7836 */ /* 0x000fe20000000000 */
[----:B------:R-:W-:Y:S01]  /*0ac0*/  IABS R8, R9 ;  /* 0x0000000900087213 */ /* 0x000fe20000000000 */
[----:B------:R-:W-:Y:S01]  /*0ad0*/  IMAD.HI.U32 R5, R7, R5, R6 ;  /* 0x0000000507057227 */ /* 0x000fe200078e0006 */
[----:B------:R-:W-:Y:S02]  /*0ae0*/  ISETP.GE.AND P4, PT, R9, RZ, PT ;  /* 0x000000ff0900720c */ /* 0x000fe40003f86270 */
[----:B------:R-:W-:Y:S01]  /*0af0*/  IABS R12, R13 ;  /* 0x0000000d000c7213 */ /* 0x000fe20000000000 */
[----:B------:R-:W-:-:S02]  /*0b00*/  IMAD R10, R11, R2, R10 ;  /* 0x000000020b0a7224 */ /* 0x000fc400078e020a */
[----:B------:R-:W-:-:S03]  /*0b10*/  IMAD.HI.U32 R2, R5, R8, RZ ;  /* 0x0000000805027227 */ /* 0x000fc600078e00ff */
[----:B------:R-:W-:Y:S01]  /*0b20*/  ISETP.GT.U32.AND P0, PT, R11, R10, PT ;  /* 0x0000000a0b00720c */ /* 0x000fe20003f04070 */
[----:B------:R-:W-:-:S04]  /*0b30*/  IMAD.HI.U32 R6, R5, R12, RZ ;  /* 0x0000000c05067227 */ /* 0x000fc800078e00ff */
[----:B------:R-:W-:Y:S02]  /*0b40*/  IMAD.MOV R2, RZ, RZ, -R2 ;  /* 0x000000ffff027224 */ /* 0x000fe400078e0a02 */
[----:B------:R-:W-:Y:S02]  /*0b50*/  IMAD.MOV R7, RZ, RZ, -R6 ;  /* 0x000000ffff077224 */ /* 0x000fe400078e0a06 */
[C---:B------:R-:W-:Y:S02]  /*0b60*/  IMAD R6, R3.reuse, R2, R8 ;  /* 0x0000000203067224 */ /* 0x040fe400078e0208 */
[C---:B------:R-:W-:Y:S02]  /*0b70*/  VIADD R15, R4.reuse, 0x7a ;  /* 0x0000007a040f7836 */ /* 0x040fe40000000000 */
[----:B------:R-:W-:Y:S01]  /*0b80*/  VIADD R16, R4, 0x78 ;  /* 0x0000007804107836 */ /* 0x000fe20000000000 */
[C---:B------:R-:W-:Y:S01]  /*0b90*/  ISETP.GT.U32.AND P1, PT, R3.reuse, R6, PT ;  /* 0x000000060300720c */ /* 0x040fe20003f24070 */
[C---:B------:R-:W-:Y:S01]  /*0ba0*/  IMAD R7, R3.reuse, R7, R12 ;  /* 0x0000000703077224 */ /* 0x040fe200078e020c */
[----:B------:R-:W-:Y:S01]  /*0bb0*/  IABS R14, R15 ;  /* 0x0000000f000e7213 */ /* 0x000fe20000000000 */
[----:B------:R-:W-:Y:S01]  /*0bc0*/  @!P0 IMAD.IADD R10, R10, 0x1, -R11 ;  /* 0x000000010a0a8824 */ /* 0x000fe200078e0a0b */
[----:B------:R-:W-:Y:S01]  /*0bd0*/  IABS R12, R16 ;  /* 0x00000010000c7213 */ /* 0x000fe20000000000 */
[----:B------:R-:W-:Y:S01]  /*0be0*/  VIADD R17, R4, 0x76 ;  /* 0x0000007604117836 */ /* 0x000fe20000000000 */
[----:B------:R-:W-:Y:S01]  /*0bf0*/  ISETP.GT.U32.AND P2, PT, R3, R7, PT ;  /* 0x000000070300720c */ /* 0x000fe20003f44070 */
[----:B------:R-:W-:Y:S01]  /*0c00*/  IMAD.HI.U32 R2, R5, R14, RZ ;  /* 0x0000000e05027227 */ /* 0x000fe200078e00ff */
[----:B------:R-:W-:-:S02]  /*0c10*/  ISETP.GT.U32.AND P3, PT, R11, R10, PT ;  /* 0x0000000a0b00720c */ /* 0x000fc40003f64070 */
[----:B------:R-:W-:Y:S01]  /*0c20*/  ISETP.GE.AND P0, PT, R226, RZ, PT ;  /* 0x000000ffe200720c */ /* 0x000fe20003f06270 */
[----:B------:R-:W-:Y:S02]  /*0c30*/  IMAD.MOV R2, RZ, RZ, -R2 ;  /* 0x000000ffff027224 */ /* 0x000fe400078e0a02 */
[----:B------:R-:W-:Y:S02]  /*0c40*/  @!P1 IMAD.IADD R6, R6, 0x1, -R3 ;  /* 0x0000000106069824 */ /* 0x000fe400078e0a03 */
[----:B------:R-:W-:-:S03]  /*0c50*/  IMAD.HI.U32 R9, R5, R12, RZ ;  /* 0x0000000c05097227 */ /* 0x000fc600078e00ff */
[C---:B------:R-:W-:Y:S01]  /*0c60*/  ISETP.GT.U32.AND P6, PT, R3.reuse, R6, PT ;  /* 0x000000060300720c */ /* 0x040fe20003fc4070 */
[----:B------:R-:W-:Y:S01]  /*0c70*/  IMAD R8, R3, R2, R14 ;  /* 0x0000000203087224 */ /* 0x000fe200078e020e */
[----:B------:R-:W-:Y:S01]  /*0c80*/  IABS R14, R17 ;  /* 0x00000011000e7213 */ /* 0x000fe20000000000 */
[----:B------:R-:W-:Y:S02]  /*0c90*/  IMAD.MOV R9, RZ, RZ, -R9 ;  /* 0x000000ffff097224 */ /* 0x000fe400078e0a09 */
[----:B------:R-:W-:Y:S01]  /*0ca0*/  @!P2 IMAD.IADD R7, R7, 0x1, -R3 ;  /* 0x000000010707a824 */ /* 0x000fe200078e0a03 */
[C---:B------:R-:W-:Y:S01]  /*0cb0*/  ISETP.GT.U32.AND P1, PT, R3.reuse, R8, PT ;  /* 0x000000080300720c */ /* 0x040fe20003f24070 */
[----:B------:R-:W-:Y:S01]  /*0cc0*/  IMAD R9, R3, R9, R12 ;  /* 0x0000000903097224 */ /* 0x000fe200078e020c */
[----:B------:R-:W-:Y:S01]  /*0cd0*/  ISETP.GE.AND P2, PT, R15, RZ, PT ;  /* 0x000000ff0f00720c */ /* 0x000fe20003f46270 */
[----:B------:R-:W-:Y:S01]  /*0ce0*/  VIADD R15, R4, 0x74 ;  /* 0x00000074040f7836 */ /* 0x000fe20000000000 */
[C---:B------:R-:W-:Y:S01]  /*0cf0*/  ISETP.GT.U32.AND P5, PT, R3.reuse, R7, PT ;  /* 0x000000070300720c */ /* 0x040fe20003fa4070 */
[----:B------:R-:W-:Y:S01]  /*0d00*/  @!P3 IMAD.IADD R10, R10, 0x1, -R11 ;  /* 0x000000010a0ab824 */ /* 0x000fe200078e0a0b */
[----:B------:R-:W-:Y:S01]  /*0d10*/  ISETP.NE.AND P3, PT, R48, RZ, PT ;  /* 0x000000ff3000720c */ /* 0x000fe20003f65270 */
[----:B------:R-:W-:Y:S01]  /*0d20*/  @!P6 IMAD.IADD R6, R6, 0x1, -R3 ;  /* 0x000000010606e824 */ /* 0x000fe200078e0a03 */
[----:B------:R-:W-:Y:S01]  /*0d30*/  ISETP.GT.U32.AND P6, PT, R3, R9, PT ;  /* 0x000000090300720c */ /* 0x000fe20003fc4070 */
[----:B------:R-:W-:Y:S01]  /*0d40*/  IMAD.MOV.U32 R2, RZ, RZ, R10 ;  /* 0x000000ffff027224 */ /* 0x000fe200078e000a */
[----:B------:R-:W-:Y:S01]  /*0d50*/  IABS R12, R15 ;  /* 0x0000000f000c7213 */ /* 0x000fe20000000000 */
[----:B------:R-:W-:-:S04]  /*0d60*/  IMAD.HI.U32 R10, R5, R14, RZ ;  /* 0x0000000e050a7227 */ /* 0x000fc800078e00ff */
[----:B------:R-:W-:Y:S02]  /*0d70*/  @!P1 IMAD.IADD R8, R8, 0x1, -R3 ;  /* 0x0000000108089824 */ /* 0x000fe400078e0a03 */
[----:B------:R-:W-:Y:S02]  /*0d80*/  IMAD.MOV R10, RZ, RZ, -R10 ;  /* 0x000000ffff0a7224 */ /* 0x000fe400078e0a0a */
[----:B------:R-:W-:Y:S01]  /*0d90*/  IMAD.HI.U32 R11, R5, R12, RZ ;  /* 0x0000000c050b7227 */ /* 0x000fe200078e00ff */
[----:B------:R-:W-:-:S03]  /*0da0*/  ISETP.GT.U32.AND P1, PT, R3, R8, PT ;  /* 0x000000080300720c */ /* 0x000fc60003f24070 */
[----:B------:R-:W-:Y:S02]  /*0db0*/  @!P6 IMAD.IADD R9, R9, 0x1, -R3 ;  /* 0x000000010909e824 */ /* 0x000fe400078e0a03 */
[C---:B------:R-:W-:Y:S02]  /*0dc0*/  IMAD R10, R3.reuse, R10, R14 ;  /* 0x0000000a030a7224 */ /* 0x040fe400078e020e */
[----:B------:R-:W-:Y:S01]  /*0dd0*/  IMAD.MOV R11, RZ, RZ, -R11 ;  /* 0x000000ffff0b7224 */ /* 0x000fe200078e0a0b */
[C---:B------:R-:W-:Y:S01]  /*0de0*/  ISETP.GT.U32.AND P6, PT, R3.reuse, R9, PT ;  /* 0x000000090300720c */ /* 0x040fe20003fc4070 */
[----:B------:R-:W-:Y:S02]  /*0df0*/  VIADD R21, R4, 0x6e ;  /* 0x0000006e04157836 */ /* 0x000fe40000000000 */
[C---:B------:R-:W-:Y:S02]  /*0e00*/  IMAD R11, R3.reuse, R11, R12 ;  /* 0x0000000b030b7224 */ /* 0x040fe400078e020c */
[--C-:B------:R-:W-:Y:S01]  /*0e10*/  @!P1 IMAD.IADD R8, R8, 0x1, -R3.reuse ;  /* 0x0000000108089824 */ /* 0x100fe200078e0a03 */
[----:B------:R-:W-:Y:S01]  /*0e20*/  ISETP.GT.U32.AND P1, PT, R3, R10, PT ;  /* 0x0000000a0300720c */ /* 0x000fe20003f24070 */
[--C-:B------:R-:W-:Y:S01]  /*0e30*/  @!P5 IMAD.IADD R7, R7, 0x1, -R3.reuse ;  /* 0x000000010707d824 */ /* 0x100fe200078e0a03 */
[----:B------:R-:W-:Y:S01]  /*0e40*/  IABS R20, R21 ;  /* 0x0000001500147213 */ /* 0x000fe20000000000 */
[----:B------:R-:W-:Y:S01]  /*0e50*/  @!P0 IMAD.MOV R2, RZ, RZ, -R2 ;  /* 0x000000ffff028224 */ /* 0x000fe200078e0a02 */
[----:B------:R-:W-:Y:S01]  /*0e60*/  ISETP.GE.AND P5, PT, R17, RZ, PT ;  /* 0x000000ff1100720c */ /* 0x000fe20003fa6270 */
[----:B------:R-:W-:Y:S01]  /*0e70*/  VIADD R17, R4, 0x72 ;  /* 0x0000007204117836 */ /* 0x000fe20000000000 */
[----:B------:R-:W-:Y:S01]  /*0e80*/  @!P3 LOP3.LUT R2, RZ, R48, RZ, 0x33, !PT ;  /* 0x00000030ff02b212 */ /* 0x000fe200078e33ff */
[----:B------:R-:W-:Y:S01]  /*0e90*/  @!P6 IMAD.IADD R9, R9, 0x1, -R3 ;  /* 0x000000010909e824 */ /* 0x000fe200078e0a03 */
[----:B------:R-:W-:Y:S01]  /*0ea0*/  ISETP.GT.U32.AND P6, PT, R3, R11, PT ;  /* 0x0000000b0300720c */ /* 0x000fe20003fc4070 */
[----:B------:R-:W-:Y:S01]  /*0eb0*/  IMAD.HI.U32 R14, R5, R20, RZ ;  /* 0x00000014050e7227 */ /* 0x000fe200078e00ff */
[----:B------:R-:W-:-:S02]  /*0ec0*/  ISETP.GE.AND P3, PT, R16, RZ, PT ;  /* 0x000000ff1000720c */ /* 0x000fc40003f66270 */
[----:B------:R-:W-:Y:S01]  /*0ed0*/  IABS R16, R17 ;  /* 0x0000001100107213 */ /* 0x000fe20000000000 */
[----:B------:R-:W-:Y:S01]  /*0ee0*/  @!P1 IMAD.IADD R10, R10, 0x1, -R3 ;  /* 0x000000010a0a9824 */ /* 0x000fe200078e0a03 */
[----:B------:R-:W-:Y:S01]  /*0ef0*/  ISETP.GE.AND P0, PT, R13, RZ, PT ;  /* 0x000000ff0d00720c */ /* 0x000fe20003f06270 */
[----:B------:R-:W-:Y:S01]  /*0f00*/  VIADD R19, R4, 0x70 ;  /* 0x0000007004137836 */ /* 0x000fe20000000000 */
[----:B------:R-:W-:Y:S01]  /*0f10*/  ISETP.GE.AND P1, PT, R15, RZ, PT ;  /* 0x000000ff0f00720c */ /* 0x000fe20003f26270 */
[----:B------:R-:W-:Y:S02]  /*0f20*/  IMAD.MOV R14, RZ, RZ, -R14 ;  /* 0x000000ffff0e7224 */ /* 0x000fe400078e0a0e */
[----:B------:R-:W-:Y:S01]  /*0f30*/  IMAD.HI.U32 R12, R5, R16, RZ ;  /* 0x00000010050c7227 */ /* 0x000fe200078e00ff */
[----:B------:R-:W-:-:S03]  /*0f40*/  IABS R18, R19 ;  /* 0x0000001300127213 */ /* 0x000fc60000000000 */
[----:B------:R-:W-:Y:S01]  /*0f50*/  @!P6 IMAD.IADD R11, R11, 0x1, -R3 ;  /* 0x000000010b0be824 */ /* 0x000fe200078e0a03 */
[C---:B------:R-:W-:Y:S01]  /*0f60*/  ISETP.GT.U32.AND P6, PT, R3.reuse, R10, PT ;  /* 0x0000000a0300720c */ /* 0x040fe20003fc4070 */
[----:B------:R-:W-:Y:S02]  /*0f70*/  IMAD R14, R3, R14, R20 ;  /* 0x0000000e030e7224 */ /* 0x000fe400078e0214 */
[----:B------:R-:W-:Y:S02]  /*0f80*/  VIADD R22, R4, 0x6c ;  /* 0x0000006c04167836 */ /* 0x000fe40000000000 */
[----:B------:R-:W-:Y:S02]  /*0f90*/  IMAD.MOV R12, RZ, RZ, -R12 ;  /* 0x000000ffff0c7224 */ /* 0x000fe400078e0a0c */
[----:B------:R-:W-:-:S04]  /*0fa0*/  IMAD.HI.U32 R13, R5, R18, RZ ;  /* 0x00000012050d7227 */ /* 0x000fc800078e00ff */
[C---:B------:R-:W-:Y:S01]  /*0fb0*/  IMAD R12, R3.reuse, R12, R16 ;  /* 0x0000000c030c7224 */ /* 0x040fe200078e0210 */
[----:B------:R-:W-:Y:S01]  /*0fc0*/  IABS R16, R22 ;  /* 0x0000001600107213 */ /* 0x000fe20000000000 */
[----:B------:R-:W-:Y:S01]  /*0fd0*/  @!P6 IMAD.IADD R10, R10, 0x1, -R3 ;  /* 0x000000010a0ae824 */ /* 0x000fe200078e0a03 */
[C---:B------:R-:W-:Y:S01]  /*0fe0*/  ISETP.GT.U32.AND P6, PT, R3.reuse, R14, PT ;  /* 0x0000000e0300720c */ /* 0x040fe20003fc4070 */
[----:B------:R-:W-:Y:S02]  /*0ff0*/  IMAD.MOV R13, RZ, RZ, -R13 ;  /* 0x000000ffff0d7224 */ /* 0x000fe400078e0a0d */
[----:B------:R-:W-:Y:S01]  /*1000*/  @!P0 IMAD.MOV R7, RZ, RZ, -R7 ;  /* 0x000000ffff078224 */ /* 0x000fe200078e0a07 */
[C---:B------:R-:W-:Y:S01]  /*1010*/  ISETP.GT.U32.AND P0, PT, R3.reuse, R11, PT ;  /* 0x0000000b0300720c */ /* 0x040fe20003f04070 */
[C---:B------:R-:W-:Y:S02]  /*1020*/  IMAD R13, R3.reuse, R13, R18 ;  /* 0x0000000d030d7224 */ /* 0x040fe400078e0212 */
[----:B------:R-:W-:Y:S01]  /*1030*/  @!P4 IMAD.MOV R6, RZ, RZ, -R6 ;  /* 0x000000ffff06c224 */ /* 0x000fe200078e0a06 */
[----:B------:R-:W-:Y:S01]  /*1040*/  ISETP.GT.U32.AND P4, PT, R3, R12, PT ;  /* 0x0000000c0300720c */ /* 0x000fe20003f84070 */
[----:B------:R-:W-:-:S02]  /*1050*/  VIADD R23, R4, 0x6a ;  /* 0x0000006a04177836 */ /* 0x000fc40000000000 */
[----:B------:R-:W-:-:S03]  /*1060*/  IMAD.HI.U32 R15, R5, R16, RZ ;  /* 0x00000010050f7227 */ /* 0x000fc600078e00ff */
[----:B------:R-:W-:Y:S01]  /*1070*/  IABS R18, R23 ;  /* 0x0000001700127213 */ /* 0x000fe20000000000 */
[----:B------:R-:W-:Y:S01]  /*1080*/  @!P2 IMAD.MOV R8, RZ, RZ, -R8 ;  /* 0x000000ffff08a224 */ /* 0x000fe200078e0a08 */
[----:B------:R-:W-:Y:S01]  /*1090*/  ISETP.GT.U32.AND P2, PT, R3, R13, PT ;  /* 0x0000000d0300720c */ /* 0x000fe20003f44070 */
[----:B------:R-:W-:Y:S02]  /*10a0*/  @!P6 IMAD.IADD R14, R14, 0x1, -R3 ;  /* 0x000000010e0ee824 */ /* 0x000fe400078e0a03 */
[----:B------:R-:W-:Y:S02]  /*10b0*/  IMAD.MOV R15, RZ, RZ, -R15 ;  /* 0x000000ffff0f7224 */ /* 0x000fe400078e0a0f */
[----:B------:R-:W-:Y:S01]  /*10c0*/  @!P0 IMAD.IADD R11, R11, 0x1, -R3 ;  /* 0x000000010b0b8824 */ /* 0x000fe200078e0a03 */
[C---:B------:R-:W-:Y:S01]  /*10d0*/  ISETP.GT.U32.AND P6, PT, R3.reuse, R14, PT ;  /* 0x0000000e0300720c */ /* 0x040fe20003fc4070 */
[----:B------:R-:W-:Y:S01]  /*10e0*/  IMAD R15, R3, R15, R16 ;  /* 0x0000000f030f7224 */ /* 0x000fe200078e0210 */
[----:B------:R-:W-:Y:S01]  /*10f0*/  ISETP.GE.AND P0, PT, R19, RZ, PT ;  /* 0x000000ff1300720c */ /* 0x000fe20003f06270 */
[----:B------:R-:W-:-:S04]  /*1100*/  IMAD.HI.U32 R16, R5, R18, RZ ;  /* 0x0000001205107227 */ /* 0x000fc800078e00ff */
[--C-:B------:R-:W-:Y:S01]  /*1110*/  @!P4 IMAD.IADD R12, R12, 0x1, -R3.reuse ;  /* 0x000000010c0cc824 */ /* 0x100fe200078e0a03 */
[----:B------:R-:W-:Y:S01]  /*1120*/  ISETP.GE.AND P4, PT, R21, RZ, PT ;  /* 0x000000ff1500720c */ /* 0x000fe20003f86270 */
[----:B------:R-:W-:Y:S02]  /*1130*/  VIADD R19, R4, 0x68 ;  /* 0x0000006804137836 */ /* 0x000fe40000000000 */
[----:B------:R-:W-:Y:S02]  /*1140*/  IMAD.MOV R16, RZ, RZ, -R16 ;  /* 0x000000ffff107224 */ /* 0x000fe400078e0a10 */
[----:B------:R-:W-:Y:S01]  /*1150*/  @!P2 IMAD.IADD R13, R13, 0x1, -R3 ;  /* 0x000000010d0da824 */ /* 0x000fe200078e0a03 */
[C---:B------:R-:W-:Y:S01]  /*1160*/  ISETP.GT.U32.AND P2, PT, R3.reuse, R12, PT ;  /* 0x0000000c0300720c */ /* 0x040fe20003f44070 */
[----:B------:R-:W-:Y:S01]  /*1170*/  @!P1 IMAD.MOV R11, RZ, RZ, -R11 ;  /* 0x000000ffff0b9224 */ /* 0x000fe200078e0a0b */
[----:B------:R-:W-:Y:S01]  /*1180*/  IABS R20, R19 ;  /* 0x0000001300147213 */ /* 0x000fe20000000000 */
[C---:B------:R-:W-:Y:S01]  /*1190*/  IMAD R16, R3.reuse, R16, R18 ;  /* 0x0000001003107224 */ /* 0x040fe200078e0212 */
[----:B------:R-:W-:Y:S01]  /*11a0*/  ISETP.GT.U32.AND P1, PT, R3, R15, PT ;  /* 0x0000000f0300720c */ /* 0x000fe20003f24070 */
[----:B------:R-:W-:Y:S01]  /*11b0*/  @!P3 IMAD.MOV R9, RZ, RZ, -R9 ;  /* 0x000000ffff09b224 */ /* 0x000fe200078e0a09 */
[----:B------:R-:W-:Y:S01]  /*11c0*/  ISETP.GE.AND P3, PT, R17, RZ, PT ;  /* 0x000000ff1100720c */ /* 0x000fe20003f66270 */
[----:B------:R-:W-:Y:S01]  /*11d0*/  @!P6 IMAD.IADD R14, R14, 0x1, -R3 ;  /* 0x000000010e0ee824 */ /* 0x000fe200078e0a03 */
[C---:B------:R-:W-:Y:S01]  /*11e0*/  ISETP.GT.U32.AND P6, PT, R3.reuse, R16, PT ;  /* 0x000000100300720c */ /* 0x040fe20003fc4070 */
[----:B------:R-:W-:Y:S01]  /*11f0*/  @!P5 IMAD.MOV R10, RZ, RZ, -R10 ;  /* 0x000000ffff0ad224 */ /* 0x000fe200078e0a0a */
[----:B------:R-:W-:Y:S01]  /*1200*/  ISETP.GT.U32.AND P5, PT, R3, R13, PT ;  /* 0x0000000d0300720c */ /* 0x000fe20003fa4070 */
[----:B------:R-:W-:-:S04]  /*1210*/  IMAD.HI.U32 R17, R5, R20, RZ ;  /* 0x0000001405117227 */ /* 0x000fc800078e00ff */
[----:B------:R-:W-:Y:S02]  /*1220*/  IMAD.MOV R17, RZ, RZ, -R17 ;  /* 0x000000ffff117224 */ /* 0x000fe400078e0a11 */
[--C-:B------:R-:W-:Y:S01]  /*1230*/  @!P2 IMAD.IADD R12, R12, 0x1, -R3.reuse ;  /* 0x000000010c0ca824 */ /* 0x100fe200078e0a03 */
[----:B------:R-:W-:Y:S01]  /*1240*/  ISETP.GE.AND P2, PT, R22, RZ, PT ;  /* 0x000000ff1600720c */ /* 0x000fe20003f46270 */
[--C-:B------:R-:W-:Y:S01]  /*1250*/  @!P1 IMAD.IADD R15, R15, 0x1, -R3.reuse ;  /* 0x000000010f0f9824 */ /* 0x100fe200078e0a03 */
[----:B------:R-:W-:Y:S01]  /*1260*/  ISETP.GE.AND P1, PT, R19, RZ, PT ;  /* 0x000000ff1300720c */ /* 0x000fe20003f26270 */
[C---:B------:R-:W-:Y:S02]  /*1270*/  IMAD R17, R3.reuse, R17, R20 ;  /* 0x0000001103117224 */ /* 0x040fe400078e0214 */
[--C-:B------:R-:W-:Y:S01]  /*1280*/  @!P6 IMAD.IADD R16, R16, 0x1, -R3.reuse ;  /* 0x000000011010e824 */ /* 0x100fe200078e0a03 */
[C---:B------:R-:W-:Y:S01]  /*1290*/  ISETP.GT.U32.AND P6, PT, R3.reuse, R15, PT ;  /* 0x0000000f0300720c */ /* 0x040fe20003fc4070 */
[----:B------:R-:W-:Y:S01]  /*12a0*/  @!P3 IMAD.MOV R12, RZ, RZ, -R12 ;  /* 0x000000ffff0cb224 */ /* 0x000fe200078e0a0c */
[----:B------:R-:W-:Y:S01]  /*12b0*/  ISETP.GT.U32.AND P3, PT, R3, R17, PT ;  /* 0x000000110300720c */ /* 0x000fe20003f64070 */
[----:B------:R-:W-:Y:S01]  /*12c0*/  @!P5 IMAD.IADD R13, R13, 0x1, -R3 ;  /* 0x000000010d0dd824 */ /* 0x000fe200078e0a03 */
[----:B------:R-:W-:Y:S01]  /*12d0*/  ISETP.GE.AND P5, PT, R23, RZ, PT ;  /* 0x000000ff1700720c */ /* 0x000fe20003fa6270 */
[----:B------:R-:W-:-:S02]  /*12e0*/  VIADD R21, R4, 0x66 ;  /* 0x0000006604157836 */ /* 0x000fc40000000000 */
[----:B------:R-:W-:Y:S01]  /*12f0*/  @!P0 IMAD.MOV R13, RZ, RZ, -R13 ;  /* 0x000000ffff0d8224 */ /* 0x000fe200078e0a0d */
[----:B------:R-:W-:Y:S01]  /*1300*/  ISETP.GT.U32.AND P0, PT, R3, R16, PT ;  /* 0x000000100300720c */ /* 0x000fe20003f04070 */
[C---:B------:R-:W-:Y:S01]  /*1310*/  VIADD R23, R4.reuse, 0x64 ;  /* 0x0000006404177836 */ /* 0x040fe20000000000 */
[----:B------:R-:W-:Y:S01]  /*1320*/  IABS R22, R21 ;  /* 0x0000001500167213 */ /* 0x000fe20000000000 */
[----:B------:R-:W-:Y:S02]  /*1330*/  VIADD R25, R4, 0x62 ;  /* 0x0000006204197836 */ /* 0x000fe40000000000 */
[--C-:B------:R-:W-:Y:S01]  /*1340*/  @!P6 IMAD.IADD R15, R15, 0x1, -R3.reuse ;  /* 0x000000010f0fe824 */ /* 0x100fe200078e0a03 */
[----:B------:R-:W-:Y:S01]  /*1350*/  IABS R24, R23 ;  /* 0x0000001700187213 */ /* 0x000fe20000000000 */
[----:B------:R-:W-:Y:S01]  /*1360*/  @!P3 IMAD.IADD R17, R17, 0x1, -R3 ;  /* 0x000000011111b824 */ /* 0x000fe200078e0a03 */
[----:B------:R-:W-:Y:S01]  /*1370*/  IABS R26, R25 ;  /* 0x00000019001a7213 */ /* 0x000fe20000000000 */
[----:B------:R-:W-:Y:S01]  /*1380*/  IMAD.HI.U32 R18, R5, R22, RZ ;  /* 0x0000001605127227 */ /* 0x000fe200078e00ff */
[----:B------:R-:W-:-:S03]  /*1390*/  ISETP.GE.AND P3, PT, R25, RZ, PT ;  /* 0x000000ff1900720c */ /* 0x000fc60003f66270 */
[----:B------:R-:W-:-:S04]  /*13a0*/  IMAD.HI.U32 R19, R5, R24, RZ ;  /* 0x0000001805137227 */ /* 0x000fc800078e00ff */
[----:B------:R-:W-:Y:S01]  /*13b0*/  @!P2 IMAD.MOV R15, RZ, RZ, -R15 ;  /* 0x000000ffff0fa224 */ /* 0x000fe200078e0a0f */
[----:B------:R-:W-:Y:S01]  /*13c0*/  ISETP.GT.U32.AND P2, PT, R3, R17, PT ;  /* 0x000000110300720c */ /* 0x000fe20003f44070 */
[----:B------:R-:W-:-:S04]  /*13d0*/  IMAD.HI.U32 R20, R5, R26, RZ ;  /* 0x0000001a05147227 */ /* 0x000fc800078e00ff */
[----:B------:R-:W-:Y:S01]  /*13e0*/  @!P0 IMAD.IADD R16, R16, 0x1, -R3 ;  /* 0x0000000110108824 */ /* 0x000fe200078e0a03 */
[----:B------:R-:W-:Y:S01]  /*13f0*/  ISETP.GE.AND P0, PT, R23, RZ, PT ;  /* 0x000000ff1700720c */ /* 0x000fe20003f06270 */
[----:B------:R-:W-:Y:S02]  /*1400*/  IMAD.MOV R18, RZ, RZ, -R18 ;  /* 0x000000ffff127224 */ /* 0x000fe400078e0a12 */
[----:B------:R-:W-:Y:S01]  /*1410*/  @!P4 IMAD.MOV R14, RZ, RZ, -R14 ;  /* 0x000000ffff0ec224 */ /* 0x000fe200078e0a0e */
[----:B------:R-:W-:Y:S01]  /*1420*/  ISETP.GE.AND P4, PT, R21, RZ, PT ;  /* 0x000000ff1500720c */ /* 0x000fe20003f86270 */
[----:B------:R-:W-:Y:S02]  /*1430*/  IMAD.MOV R19, RZ, RZ, -R19 ;  /* 0x000000ffff137224 */ /* 0x000fe400078e0a13 */
[----:B------:R-:W-:Y:S02]  /*1440*/  VIADD R23, R4, 0x60 ;  /* 0x0000006004177836 */ /* 0x000fe40000000000 */
[----:B------:R-:W-:-:S02]  /*1450*/  IMAD.MOV R21, RZ, RZ, -R20 ;  /* 0x000000ffff157224 */ /* 0x000fc400078e0a14 */
[C---:B------:R-:W-:Y:S01]  /*1460*/  IMAD R18, R3.reuse, R18, R22 ;  /* 0x0000001203127224 */ /* 0x040fe200078e0216 */
[----:B------:R-:W-:Y:S01]  /*1470*/  IABS R22, R23 ;  /* 0x0000001700167213 */ /* 0x000fe20000000000 */
[C---:B------:R-:W-:Y:S02]  /*1480*/  IMAD R20, R3.reuse, R19, R24 ;  /* 0x0000001303147224 */ /* 0x040fe400078e0218 */
[C---:B------:R-:W-:Y:S01]  /*1490*/  IMAD R19, R3.reuse, R21, R26 ;  /* 0x0000001503137224 */ /* 0x040fe200078e021a */
[C---:B------:R-:W-:Y:S01]  /*14a0*/  ISETP.GT.U32.AND P6, PT, R3.reuse, R18, PT ;  /* 0x000000120300720c */ /* 0x040fe20003fc4070 */
[----:B------:R-:W-:Y:S01]  /*14b0*/  @!P5 IMAD.MOV R16, RZ, RZ, -R16 ;  /* 0x000000ffff10d224 */ /* 0x000fe200078e0a10 */
[----:B------:R-:W-:Y:S01]  /*14c0*/  ISETP.GT.U32.AND P5, PT, R3, R20, PT ;  /* 0x000000140300720c */ /* 0x000fe20003fa4070 */
[----:B------:R-:W-:-:S04]  /*14d0*/  IMAD.HI.U32 R21, R5, R22, RZ ;  /* 0x0000001605157227 */ /* 0x000fc800078e00ff */
[----:B------:R-:W-:Y:S01]  /*14e0*/  @!P2 IMAD.IADD R17, R17, 0x1, -R3 ;  /* 0x000000011111a824 */ /* 0x000fe200078e0a03 */
[C---:B------:R-:W-:Y:S01]  /*14f0*/  ISETP.GT.U32.AND P2, PT, R3.reuse, R19, PT ;  /* 0x000000130300720c */ /* 0x040fe20003f44070 */
[----:B------:R-:W-:Y:S02]  /*1500*/  IMAD.MOV R21, RZ, RZ, -R21 ;  /* 0x000000ffff157224 */ /* 0x000fe400078e0a15 */
[----:B------:R-:W-:Y:S02]  /*1510*/  VIADD R29, R4, 0x5a ;  /* 0x0000005a041d7836 */ /* 0x000fe40000000000 */
[C---:B------:R-:W-:Y:S02]  /*1520*/  IMAD R21, R3.reuse, R21, R22 ;  /* 0x0000001503157224 */ /* 0x040fe400078e0216 */
[----:B------:R-:W-:Y:S01]  /*1530*/  @!P5 IMAD.IADD R20, R20, 0x1, -R3 ;  /* 0x000000011414d824 */ /* 0x000fe200078e0a03 */
[----:B------:R-:W-:Y:S01]  /*1540*/  IABS R30, R29 ;  /* 0x0000001d001e7213 */ /* 0x000fe20000000000 */
[----:B------:R-:W-:Y:S01]  /*1550*/  VIADD R25, R4, 0x5e ;  /* 0x0000005e04197836 */ /* 0x000fe20000000000 */
[----:B------:R-:W-:Y:S01]  /*1560*/  ISETP.GT.U32.AND P5, PT, R3, R21, PT ;  /* 0x000000150300720c */ /* 0x000fe20003fa4070 */
[----:B------:R-:W-:-:S02]  /*1570*/  @!P1 IMAD.MOV R17, RZ, RZ, -R17 ;  /* 0x000000ffff119224 */ /* 0x000fc400078e0a11 */
[--C-:B------:R-:W-:Y:S01]  /*1580*/  @!P2 IMAD.IADD R19, R19, 0x1, -R3.reuse ;  /* 0x000000011313a824 */ /* 0x100fe200078e0a03 */
[----:B------:R-:W-:Y:S01]  /*1590*/  IABS R26, R25 ;  /* 0x00000019001a7213 */ /* 0x000fe20000000000 */
[----:B------:R-:W-:Y:S01]  /*15a0*/  @!P6 IMAD.IADD R18, R18, 0x1, -R3 ;  /* 0x000000011212e824 */ /* 0x000fe200078e0a03 */
[----:B------:R-:W-:Y:S01]  /*15b0*/  ISETP.GT.U32.AND P2, PT, R3, R20, PT ;  /* 0x000000140300720c */ /* 0x000fe20003f44070 */
[----:B------:R-:W-:Y:S01]  /*15c0*/  IMAD.HI.U32 R24, R5, R30, RZ ;  /* 0x0000001e05187227 */ /* 0x000fe200078e00ff */
[C---:B------:R-:W-:Y:S02]  /*15d0*/  ISETP.GT.U32.AND P1, PT, R3.reuse, R19, PT ;  /* 0x000000130300720c */ /* 0x040fe40003f24070 */
[----:B------:R-:W-:Y:S01]  /*15e0*/  ISETP.GT.U32.AND P6, PT, R3, R18, PT ;  /* 0x000000120300720c */ /* 0x000fe20003fc4070 */
[----:B------:R-:W-:-:S04]  /*15f0*/  IMAD.HI.U32 R22, R5, R26, RZ ;  /* 0x0000001a05167227 */ /* 0x000fc800078e00ff */
[--C-:B------:R-:W-:Y:S02]  /*1600*/  @!P5 IMAD.IADD R21, R21, 0x1, -R3.reuse ;  /* 0x000000011515d824 */ /* 0x100fe400078e0a03 */
[----:B------:R-:W-:Y:S02]  /*1610*/  IMAD.MOV R24, RZ, RZ, -R24 ;  /* 0x000000ffff187224 */ /* 0x000fe400078e0a18 */
[----:B------:R-:W-:Y:S01]  /*1620*/  VIADD R27, R4, 0x5c ;  /* 0x0000005c041b7836 */ /* 0x000fe20000000000 */
[C---:B------:R-:W-:Y:S01]  /*1630*/  ISETP.GT.U32.AND P5, PT, R3.reuse, R21, PT ;  /* 0x000000150300720c */ /* 0x040fe20003fa4070 */
[----:B------:R-:W-:Y:S02]  /*1640*/  IMAD.MOV R22, RZ, RZ, -R22 ;  /* 0x000000ffff167224 */ /* 0x000fe400078e0a16 */
[----:B------:R-:W-:Y:S01]  /*1650*/  IMAD R24, R3, R24, R30 ;  /* 0x0000001803187224 */ /* 0x000fe200078e021e */
[----:B------:R-:W-:Y:S01]  /*1660*/  IABS R28, R27 ;  /* 0x0000001b001c7213 */ /* 0x000fe20000000000 */
[----:B------:R-:W-:-:S02]  /*1670*/  @!P1 IMAD.IADD R19, R19, 0x1, -R3 ;  /* 0x0000000113139824 */ /* 0x000fc400078e0a03 */
[C---:B------:R-:W-:Y:S02]  /*1680*/  IMAD R22, R3.reuse, R22, R26 ;  /* 0x0000001603167224 */ /* 0x040fe400078e021a */
[----:B------:R-:W-:Y:S01]  /*1690*/  @!P3 IMAD.MOV R19, RZ, RZ, -R19 ;  /* 0x000000ffff13b224 */ /* 0x000fe200078e0a13 */
[----:B------:R-:W-:Y:S01]  /*16a0*/  ISETP.GT.U32.AND P3, PT, R3, R24, PT ;  /* 0x000000180300720c */ /* 0x000fe20003f64070 */
[----:B------:R-:W-:Y:S02]  /*16b0*/  VIADD R31, R4, 0x58 ;  /* 0x00000058041f7836 */ /* 0x000fe40000000000 */
[--C-:B------:R-:W-:Y:S01]  /*16c0*/  @!P6 IMAD.IADD R18, R18, 0x1, -R3.reuse ;  /* 0x000000011212e824 */ /* 0x100fe200078e0a03 */
[----:B------:R-:W-:Y:S01]  /*16d0*/  ISETP.GE.AND P6, PT, R23, RZ, PT ;  /* 0x000000ff1700720c */ /* 0x000fe20003fc6270 */
[----:B------:R-:W-:Y:S01]  /*16e0*/  @!P2 IMAD.IADD R20, R20, 0x1, -R3 ;  /* 0x000000011414a824 */ /* 0x000fe200078e0a03 */
[----:B------:R-:W-:Y:S01]  /*16f0*/  ISETP.GT.U32.AND P2, PT, R3, R22, PT ;  /* 0x000000160300720c */ /* 0x000fe20003f44070 */
[----:B------:R-:W-:Y:S01]  /*1700*/  IMAD.HI.U32 R23, R5, R28, RZ ;  /* 0x0000001c05177227 */ /* 0x000fe200078e00ff */
[----:B------:R-:W-:-:S03]  /*1710*/  IABS R26, R31 ;  /* 0x0000001f001a7213 */ /* 0x000fc60000000000 */
[----:B------:R-:W-:Y:S01]  /*1720*/  @!P5 IMAD.IADD R21, R21, 0x1, -R3 ;  /* 0x000000011515d824 */ /* 0x000fe200078e0a03 */
[----:B------:R-:W-:Y:S01]  /*1730*/  ISETP.GE.AND P5, PT, R29, RZ, PT ;  /* 0x000000ff1d00720c */ /* 0x000fe20003fa6270 */
[----:B------:R-:W-:Y:S01]  /*1740*/  @!P4 IMAD.MOV R18, RZ, RZ, -R18 ;  /* 0x000000ffff12c224 */ /* 0x000fe200078e0a12 */
[----:B------:R-:W-:Y:S01]  /*1750*/  ISETP.GE.AND P4, PT, R25, RZ, PT ;  /* 0x000000ff1900720c */ /* 0x000fe20003f86270 */
[----:B------:R-:W-:Y:S02]  /*1760*/  IMAD.MOV R23, RZ, RZ, -R23 ;  /* 0x000000ffff177224 */ /* 0x000fe400078e0a17 */
[----:B------:R-:W-:Y:S02]  /*1770*/  VIADD R29, R4, 0x56 ;  /* 0x00000056041d7836 */ /* 0x000fe40000000000 */
[----:B------:R-:W-:-:S04]  /*1780*/  IMAD.HI.U32 R25, R5, R26, RZ ;  /* 0x0000001a05197227 */ /* 0x000fc800078e00ff */
[C---:B------:R-:W-:Y:S01]  /*1790*/  IMAD R23, R3.reuse, R23, R28 ;  /* 0x0000001703177224 */ /* 0x040fe200078e021c */
[----:B------:R-:W-:Y:S01]  /*17a0*/  IABS R28, R29 ;  /* 0x0000001d001c7213 */ /* 0x000fe20000000000 */
[----:B------:R-:W-:Y:S02]  /*17b0*/  @!P3 IMAD.IADD R24, R24, 0x1, -R3 ;  /* 0x000000011818b824 */ /* 0x000fe400078e0a03 */
[----:B------:R-:W-:Y:S01]  /*17c0*/  IMAD.MOV R25, RZ, RZ, -R25 ;  /* 0x000000ffff197224 */ /* 0x000fe200078e0a19 */
[C---:B------:R-:W-:Y:S01]  /*17d0*/  ISETP.GT.U32.AND P1, PT, R3.reuse, R23, PT ;  /* 0x000000170300720c */ /* 0x040fe20003f24070 */
[----:B------:R-:W-:Y:S01]  /*17e0*/  @!P2 IMAD.IADD R22, R22, 0x1, -R3 ;  /* 0x000000011616a824 */ /* 0x000fe200078e0a03 */
[C---:B------:R-:W-:Y:S01]  /*17f0*/  ISETP.GT.U32.AND P3, PT, R3.reuse, R24, PT ;  /* 0x000000180300720c */ /* 0x040fe20003f64070 */
[C---:B------:R-:W-:Y:S02]  /*1800*/  IMAD R25, R3.reuse, R25, R26 ;  /* 0x0000001903197224 */ /* 0x040fe400078e021a */
[----:B------:R-:W-:Y:S01]  /*1810*/  VIADD R33, R4, 0x54 ;  /* 0x0000005404217836 */ /* 0x000fe20000000000 */
[----:B------:R-:W-:Y:S01]  /*1820*/  ISETP.GT.U32.AND P2, PT, R3, R22, PT ;  /* 0x000000160300720c */ /* 0x000fe20003f44070 */
[----:B------:R-:W-:-:S03]  /*1830*/  IMAD.HI.U32 R26, R5, R28, RZ ;  /* 0x0000001c051a7227 */ /* 0x000fc600078e00ff */
[----:B------:R-:W-:Y:S01]  /*1840*/  IABS R30, R33 ;  /* 0x00000021001e7213 */ /* 0x000fe20000000000 */
[----:B------:R-:W-:Y:S01]  /*1850*/  @!P6 IMAD.MOV R21, RZ, RZ, -R21 ;  /* 0x000000ffff15e224 */ /* 0x000fe200078e0a15 */
[----:B------:R-:W-:Y:S01]  /*1860*/  ISETP.GT.U32.AND P6, PT, R3, R25, PT ;  /* 0x000000190300720c */ /* 0x000fe20003fc4070 */
[----:B------:R-:W-:Y:S02]  /*1870*/  IMAD.MOV R26, RZ, RZ, -R26 ;  /* 0x000000ffff1a7224 */ /* 0x000fe400078e0a1a */
[----:B------:R-:W-:Y:S01]  /*1880*/  @!P0 IMAD.MOV R20, RZ, RZ, -R20 ;  /* 0x000000ffff148224 */ /* 0x000fe200078e0a14 */
[----:B------:R-:W-:Y:S01]  /*1890*/  ISETP.GE.AND P0, PT, R27, RZ, PT ;  /* 0x000000ff1b00720c */ /* 0x000fe20003f06270 */
[----:B------:R-:W-:Y:S02]  /*18a0*/  IMAD R26, R3, R26, R28 ;  /* 0x0000001a031a7224 */ /* 0x000fe400078e021c */
[----:B------:R-:W-:-:S04]  /*18b0*/  IMAD.HI.U32 R27, R5, R30, RZ ;  /* 0x0000001e051b7227 */ /* 0x000fc800078e00ff */
[----:B------:R-:W-:Y:S01]  /*18c0*/  @!P3 IMAD.IADD R24, R24, 0x1, -R3 ;  /* 0x000000011818b824 */ /* 0x000fe200078e0a03 */
[----:B------:R-:W-:Y:S01]  /*18d0*/  ISETP.GT.U32.AND P3, PT, R3, R26, PT ;  /* 0x0000001a0300720c */ /* 0x000fe20003f64070 */
[----:B------:R-:W-:Y:S02]  /*18e0*/  IMAD.MOV R27, RZ, RZ, -R27 ;  /* 0x000000ffff1b7224 */ /* 0x000fe400078e0a1b */
[--C-:B------:R-:W-:Y:S01]  /*18f0*/  @!P2 IMAD.IADD R22, R22, 0x1, -R3.reuse ;  /* 0x000000011616a824 */ /* 0x100fe200078e0a03 */
[----:B------:R-:W-:Y:S01]  /*1900*/  ISETP.GE.AND P2, PT, R31, RZ, PT ;  /* 0x000000ff1f00720c */ /* 0x000fe20003f46270 */
[----:B------:R-:W-:Y:S02]  /*1910*/  VIADD R31, R4, 0x52 ;  /* 0x00000052041f7836 */ /* 0x000fe40000000000 */
[--C-:B------:R-:W-:Y:S01]  /*1920*/  @!P6 IMAD.IADD R25, R25, 0x1, -R3.reuse ;  /* 0x000000011919e824 */ /* 0x100fe200078e0a03 */
[----:B------:R-:W-:Y:S01]  /*1930*/  ISETP.GE.AND P6, PT, R33, RZ, PT ;  /* 0x000000ff2100720c */ /* 0x000fe20003fc6270 */
[C---:B------:R-:W-:Y:S01]  /*1940*/  IMAD R27, R3.reuse, R27, R30 ;  /* 0x0000001b031b7224 */ /* 0x040fe200078e021e */
[----:B------:R-:W-:Y:S01]  /*1950*/  IABS R32, R31 ;  /* 0x0000001f00207213 */ /* 0x000fe20000000000 */
[----:B------:R-:W-:Y:S01]  /*1960*/  @!P4 IMAD.MOV R22, RZ, RZ, -R22 ;  /* 0x000000ffff16c224 */ /* 0x000fe200078e0a16 */
[C---:B------:R-:W-:Y:S01]  /*1970*/  ISETP.GT.U32.AND P4, PT, R3.reuse, R25, PT ;  /* 0x000000190300720c */ /* 0x040fe20003f84070 */
[----:B------:R-:W-:Y:S01]  /*1980*/  @!P5 IMAD.MOV R24, RZ, RZ, -R24 ;  /* 0x000000ffff18d224 */ /* 0x000fe200078e0a18 */
[----:B------:R-:W-:Y:S01]  /*1990*/  ISETP.GT.U32.AND P5, PT, R3, R27, PT ;  /* 0x0000001b0300720c */ /* 0x000fe20003fa4070 */
[----:B------:R-:W-:-:S02]  /*19a0*/  @!P1 IMAD.IADD R23, R23, 0x1, -R3 ;  /* 0x0000000117179824 */ /* 0x000fc400078e0a03 */
[--C-:B------:R-:W-:Y:S02]  /*19b0*/  @!P3 IMAD.IADD R26, R26, 0x1, -R3.reuse ;  /* 0x000000011a1ab824 */ /* 0x100fe400078e0a03 */
[----:B------:R-:W-:Y:S01]  /*19c0*/  IMAD.HI.U32 R28, R5, R32, RZ ;  /* 0x00000020051c7227 */ /* 0x000fe200078e00ff */
[C---:B------:R-:W-:Y:S02]  /*19d0*/  ISETP.GT.U32.AND P1, PT, R3.reuse, R23, PT ;  /* 0x000000170300720c */ /* 0x040fe40003f24070 */
[----:B------:R-:W-:Y:S01]  /*19e0*/  ISETP.GT.U32.AND P3, PT, R3, R26, PT ;  /* 0x0000001a0300720c */ /* 0x000fe20003f64070 */
[----:B------:R-:W-:Y:S02]  /*19f0*/  IMAD.MOV R28, RZ, RZ, -R28 ;  /* 0x000000ffff1c7224 */ /* 0x000fe400078e0a1c */
[----:B------:R-:W-:Y:S02]  /*1a00*/  VIADD R30, R4, 0x4e ;  /* 0x0000004e041e7836 */ /* 0x000fe40000000000 */
[----:B------:R-:W-:-:S02]  /*1a10*/  @!P4 IMAD.IADD R25, R25, 0x1, -R3 ;  /* 0x000000011919c824 */ /* 0x000fc400078e0a03 */
[----:B------:R-:W-:Y:S01]  /*1a20*/  IMAD R28, R3, R28, R32 ;  /* 0x0000001c031c7224 */ /* 0x000fe200078e0220 */
[----:B------:R-:W-:Y:S01]  /*1a30*/  IABS R34, R30 ;  /* 0x0000001e00227213 */ /* 0x000fe20000000000 */
[----:B------:R-:W-:Y:S02]  /*1a40*/  @!P5 IMAD.IADD R27, R27, 0x1, -R3 ;  /* 0x000000011b1bd824 */ /* 0x000fe400078e0a03 */
[----:B------:R-:W-:Y:S01]  /*1a50*/  @!P2 IMAD.MOV R25, RZ, RZ, -R25 ;  /* 0x000000ffff19a224 */ /* 0x000fe200078e0a19 */
[----:B------:R-:W-:Y:S01]  /*1a60*/  ISETP.GT.U32.AND P2, PT, R3, R28, PT ;  /* 0x0000001c0300720c */ /* 0x000fe20003f44070 */
[--C-:B------:R-:W-:Y:S01]  /*1a70*/  @!P1 IMAD.IADD R23, R23, 0x1, -R3.reuse ;  /* 0x0000000117179824 */ /* 0x100fe200078e0a03 */
[----:B------:R-:W-:Y:S01]  /*1a80*/  ISETP.GT.U32.AND P5, PT, R3, R27, PT ;  /* 0x0000001b0300720c */ /* 0x000fe20003fa4070 */
[----:B------:R-:W-:Y:S01]  /*1a90*/  @!P3 IMAD.IADD R26, R26, 0x1, -R3 ;  /* 0x000000011a1ab824 */ /* 0x000fe200078e0a03 */
[----:B------:R-:W-:Y:S01]  /*1aa0*/  ISETP.GE.AND P1, PT, R29, RZ, PT ;  /* 0x000000ff1d00720c */ /* 0x000fe20003f26270 */
[----:B------:R-:W-:Y:S01]  /*1ab0*/  VIADD R29, R4, 0x50 ;  /* 0x00000050041d7836 */ /* 0x000fe20000000000 */
[----:B------:R-:W-:Y:S01]  /*1ac0*/  ISETP.GE.AND P3, PT, R30, RZ, PT ;  /* 0x000000ff1e00720c */ /* 0x000fe20003f66270 */
[----:B------:R-:W-:-:S03]  /*1ad0*/  IMAD.HI.U32 R30, R5, R34, RZ ;  /* 0x00000022051e7227 */ /* 0x000fc600078e00ff */
[----:B------:R-:W-:Y:S01]  /*1ae0*/  ISETP.GE.AND P4, PT, R29, RZ, PT ;  /* 0x000000ff1d00720c */ /* 0x000fe20003f86270 */
[----:B------:R-:W-:Y:S01]  /*1af0*/  @!P0 IMAD.MOV R23, RZ, RZ, -R23 ;  /* 0x000000ffff178224 */ /* 0x000fe200078e0a17 */
[----:B------:R-:W-:Y:S01]  /*1b00*/  ISETP.GE.AND P0, PT, R31, RZ, PT ;  /* 0x000000ff1f00720c */ /* 0x000fe20003f06270 */
[----:B------:R-:W-:Y:S01]  /*1b10*/  VIADD R31, R4, 0x4c ;  /* 0x0000004c041f7836 */ /* 0x000fe20000000000 */
[----:B------:R-:W-:Y:S01]  /*1b20*/  IABS R29, R29 ;  /* 0x0000001d001d7213 */ /* 0x000fe20000000000 */
[----:B------:R-:W-:Y:S02]  /*1b30*/  IMAD.MOV R30, RZ, RZ, -R30 ;  /* 0x000000ffff1e7224 */ /* 0x000fe400078e0a1e */
[--C-:B------:R-:W-:Y:S01]  /*1b40*/  @!P5 IMAD.IADD R27, R27, 0x1, -R3.reuse ;  /* 0x000000011b1bd824 */ /* 0x100fe200078e0a03 */
[----:B------:R-:W-:Y:S01]  /*1b50*/  IABS R36, R31 ;  /* 0x0000001f00247213 */ /* 0x000fe20000000000 */
[----:B------:R-:W-:Y:S02]  /*1b60*/  @!P2 IMAD.IADD R28, R28, 0x1, -R3 ;  /* 0x000000011c1ca824 */ /* 0x000fe400078e0a03 */
[----:B------:R-:W-:-:S02]  /*1b70*/  IMAD R30, R3, R30, R34 ;  /* 0x0000001e031e7224 */ /* 0x000fc400078e0222 */
[----:B------:R-:W-:Y:S01]  /*1b80*/  IMAD.MOV.U32 R32, RZ, RZ, R29 ;  /* 0x000000ffff207224 */ /* 0x000fe200078e001d */
[----:B------:R-:W-:Y:S01]  /*1b90*/  ISETP.GT.U32.AND P2, PT, R3, R28, PT ;  /* 0x0000001c0300720c */ /* 0x000fe20003f44070 */
[----:B------:R-:W-:Y:S01]  /*1ba0*/  @!P1 IMAD.MOV R26, RZ, RZ, -R26 ;  /* 0x000000ffff1a9224 */ /* 0x000fe200078e0a1a */
[----:B------:R-:W-:Y:S01]  /*1bb0*/  ISETP.GE.AND P1, PT, R31, RZ, PT ;  /* 0x000000ff1f00720c */ /* 0x000fe20003f26270 */
[----:B------:R-:W-:Y:S01]  /*1bc0*/  @!P6 IMAD.MOV R27, RZ, RZ, -R27 ;  /* 0x000000ffff1be224 */ /* 0x000fe200078e0a1b */
[----:B------:R-:W-:Y:S01]  /*1bd0*/  ISETP.GT.U32.AND P6, PT, R3, R30, PT ;  /* 0x0000001e0300720c */ /* 0x000fe20003fc4070 */
[----:B------:R-:W-:-:S04]  /*1be0*/  IMAD.HI.U32 R29, R5, R32, RZ ;  /* 0x00000020051d7227 */ /* 0x000fc800078e00ff */
[----:B------:R-:W-:-:S04]  /*1bf0*/  IMAD.HI.U32 R31, R5, R36, RZ ;  /* 0x00000024051f7227 */ /* 0x000fc800078e00ff */
[----:B------:R-:W-:Y:S02]  /*1c00*/  IMAD.MOV R29, RZ, RZ, -R29 ;  /* 0x000000ffff1d7224 */ /* 0x000fe400078e0a1d */
[----:B------:R-:W-:Y:S02]  /*1c10*/  IMAD.MOV R31, RZ, RZ, -R31 ;  /* 0x000000ffff1f7224 */ /* 0x000fe400078e0a1f */
[C---:B------:R-:W-:Y:S02]  /*1c20*/  IMAD R29, R3.reuse, R29, R32 ;  /* 0x0000001d031d7224 */ /* 0x040fe400078e0220 */
[----:B------:R-:W-:Y:S02]  /*1c30*/  VIADD R35, R4, 0x4a ;  /* 0x0000004a04237836 */ /* 0x000fe40000000000 */
[C---:B------:R-:W-:Y:S01]  /*1c40*/  IMAD R31, R3.reuse, R31, R36 ;  /* 0x0000001f031f7224 */ /* 0x040fe200078e0224 */
[C---:B------:R-:W-:Y:S01]  /*1c50*/  ISETP.GT.U32.AND P5, PT, R3.reuse, R29, PT ;  /* 0x0000001d0300720c */ /* 0x040fe20003fa4070 */
[--C-:B------:R-:W-:Y:S01]  /*1c60*/  @!P2 IMAD.IADD R28, R28, 0x1, -R3.reuse ;  /* 0x000000011c1ca824 */ /* 0x100fe200078e0a03 */
[----:B------:R-:W-:Y:S01]  /*1c70*/  IABS R34, R35 ;  /* 0x0000002300227213 */ /* 0x000fe20000000000 */
[----:B------:R-:W-:Y:S01]  /*1c80*/  @!P6 IMAD.IADD R30, R30, 0x1, -R3 ;  /* 0x000000011e1ee824 */ /* 0x000fe200078e0a03 */
[----:B------:R-:W-:Y:S01]  /*1c90*/  ISETP.GT.U32.AND P2, PT, R3, R31, PT ;  /* 0x0000001f0300720c */ /* 0x000fe20003f44070 */
[----:B------:R-:W-:-:S02]  /*1ca0*/  VIADD R37, R4, 0x48 ;  /* 0x0000004804257836 */ /* 0x000fc40000000000 */
[----:B------:R-:W-:Y:S01]  /*1cb0*/  IMAD.HI.U32 R32, R5, R34, RZ ;  /* 0x0000002205207227 */ /* 0x000fe200078e00ff */
[----:B------:R-:W-:Y:S02]  /*1cc0*/  ISETP.GT.U32.AND P6, PT, R3, R30, PT ;  /* 0x0000001e0300720c */ /* 0x000fe40003fc4070 */
[----:B------:R-:W-:Y:S01]  /*1cd0*/  IABS R36, R37 ;  /* 0x0000002500247213 */ /* 0x000fe20000000000 */
[----:B------:R-:W-:Y:S02]  /*1ce0*/  IMAD.MOV R32, RZ, RZ, -R32 ;  /* 0x000000ffff207224 */ /* 0x000fe400078e0a20 */
[--C-:B------:R-:W-:Y:S02]  /*1cf0*/  @!P5 IMAD.IADD R29, R29, 0x1, -R3.reuse ;  /* 0x000000011d1dd824 */ /* 0x100fe400078e0a03 */
[----:B------:R-:W-:Y:S02]  /*1d00*/  IMAD R32, R3, R32, R34 ;  /* 0x0000002003207224 */ /* 0x000fe400078e0222 */
[----:B------:R-:W-:Y:S01]  /*1d10*/  @!P2 IMAD.IADD R31, R31, 0x1, -R3 ;  /* 0x000000011f1fa824 */ /* 0x000fe200078e0a03 */
[----:B------:R-:W-:Y:S01]  /*1d20*/  ISETP.GT.U32.AND P5, PT, R3, R29, PT ;  /* 0x0000001d0300720c */ /* 0x000fe20003fa4070 */
[----:B------:R-:W-:-:S03]  /*1d30*/  IMAD.HI.U32 R33, R5, R36, RZ ;  /* 0x0000002405217227 */ /* 0x000fc600078e00ff */
[C---:B------:R-:W-:Y:S01]  /*1d40*/  ISETP.GT.U32.AND P2, PT, R3.reuse, R31, PT ;  /* 0x0000001f0300720c */ /* 0x040fe20003f44070 */
[----:B------:R-:W-:Y:S01]  /*1d50*/  @!P6 IMAD.IADD R30, R30, 0x1, -R3 ;  /* 0x000000011e1ee824 */ /* 0x000fe200078e0a03 */
[----:B------:R-:W-:Y:S01]  /*1d60*/  ISETP.GT.U32.AND P6, PT, R3, R32, PT ;  /* 0x000000200300720c */ /* 0x000fe20003fc4070 */
[----:B------:R-:W-:Y:S01]  /*1d70*/  @!P0 IMAD.MOV R28, RZ, RZ, -R28 ;  /* 0x000000ffff1c8224 */ /* 0x000fe200078e0a1c */
[----:B------:R-:W-:Y:S01]  /*1d80*/  ISETP.GE.AND P0, PT, R35, RZ, PT ;  /* 0x000000ff2300720c */ /* 0x000fe20003f06270 */
[----:B------:R-:W-:Y:S02]  /*1d90*/  IMAD.MOV R33, RZ, RZ, -R33 ;  /* 0x000000ffff217224 */ /* 0x000fe400078e0a21 */
[----:B------:R-:W-:Y:S02]  /*1da0*/  VIADD R35, R4, 0x44 ;  /* 0x0000004404237836 */ /* 0x000fe40000000000 */
[--C-:B------:R-:W-:Y:S01]  /*1db0*/  @!P5 IMAD.IADD R29, R29, 0x1, -R3.reuse ;  /* 0x000000011d1dd824 */ /* 0x100fe200078e0a03 */
[----:B------:R-:W-:Y:S01]  /*1dc0*/  ISETP.GE.AND P5, PT, R37, RZ, PT ;  /* 0x000000ff2500720c */ /* 0x000fe20003fa6270 */
[----:B------:R-:W-:Y:S01]  /*1dd0*/  IMAD R34, R3, R33, R36 ;  /* 0x0000002103227224 */ /* 0x000fe200078e0224 */
[----:B------:R-:W-:Y:S01]  /*1de0*/  IABS R36, R35 ;  /* 0x0000002300247213 */ /* 0x000fe20000000000 */
[----:B------:R-:W-:-:S02]  /*1df0*/  @!P2 IMAD.IADD R31, R31, 0x1, -R3 ;  /* 0x000000011f1fa824 */ /* 0x000fc400078e0a03 */
[----:B------:R-:W-:Y:S01]  /*1e00*/  @!P6 IMAD.IADD R32, R32, 0x1, -R3 ;  /* 0x000000012020e824 */ /* 0x000fe200078e0a03 */
[----:B------:R-:W-:Y:S01]  /*1e10*/  ISETP.GE.AND P6, PT, R35, RZ, PT ;  /* 0x000000ff2300720c */ /* 0x000fe20003fc6270 */
[----:B------:R-:W-:Y:S01]  /*1e20*/  @!P4 IMAD.MOV R29, RZ, RZ, -R29 ;  /* 0x000000ffff1dc224 */ /* 0x000fe200078e0a1d */
[C---:B------:R-:W-:Y:S01]  /*1e30*/  ISETP.GT.U32.AND P4, PT, R3.reuse, R34, PT ;  /* 0x000000220300720c */ /* 0x040fe20003f84070 */
[----:B------:R-:W-:Y:S01]  /*1e40*/  @!P1 IMAD.MOV R31, RZ, RZ, -R31 ;  /* 0x000000ffff1f9224 */ /* 0x000fe200078e0a1f */
[----:B------:R-:W-:Y:S01]  /*1e50*/  ISETP.GT.U32.AND P1, PT, R3, R32, PT ;  /* 0x000000200300720c */ /* 0x000fe20003f24070 */
[----:B------:R-:W-:-:S04]  /*1e60*/  IMAD.HI.U32 R35, R5, R36, RZ ;  /* 0x0000002405237227 */ /* 0x000fc800078e00ff */
[----:B------:R-:W-:Y:S02]  /*1e70*/  VIADD R39, R4, 0x46 ;  /* 0x0000004604277836 */ /* 0x000fe40000000000 */
[----:B------:R-:W-:Y:S02]  /*1e80*/  IMAD.MOV R35, RZ, RZ, -R35 ;  /* 0x000000ffff237224 */ /* 0x000fe400078e0a23 */
[----:B------:R-:W-:Y:S01]  /*1e90*/  @!P3 IMAD.MOV R30, RZ, RZ, -R30 ;  /* 0x000000ffff1eb224 */ /* 0x000fe200078e0a1e */
[----:B------:R-:W-:Y:S01]  /*1ea0*/  IABS R38, R39 ;  /* 0x0000002700267213 */ /* 0x000fe20000000000 */
[----:B------:R-:W-:Y:S01]  /*1eb0*/  IMAD R35, R3, R35, R36 ;  /* 0x0000002303237224 */ /* 0x000fe200078e0224 */
[----:B------:R-:W-:Y:S01]  /*1ec0*/  ISETP.GE.AND P3, PT, R39, RZ, PT ;  /* 0x000000ff2700720c */ /* 0x000fe20003f66270 */
[--C-:B------:R-:W-:Y:S02]  /*1ed0*/  @!P4 IMAD.IADD R34, R34, 0x1, -R3.reuse ;  /* 0x000000012222c824 */ /* 0x100fe400078e0a03 */
[----:B------:R-:W-:Y:S01]  /*1ee0*/  @!P1 IMAD.IADD R32, R32, 0x1, -R3 ;  /* 0x0000000120209824 */ /* 0x000fe200078e0a03 */
[----:B------:R-:W-:Y:S01]  /*1ef0*/  ISETP.GT.U32.AND P1, PT, R3, R35, PT ;  /* 0x000000230300720c */ /* 0x000fe20003f24070 */
[----:B------:R-:W-:Y:S01]  /*1f00*/  IMAD.HI.U32 R33, R5, R38, RZ ;  /* 0x0000002605217227 */ /* 0x000fe200078e00ff */
[----:B------:R-:W-:-:S03]  /*1f10*/  ISETP.GT.U32.AND P4, PT, R3, R34, PT ;  /* 0x000000220300720c */ /* 0x000fc60003f84070 */
[----:B------:R-:W-:Y:S02]  /*1f20*/  IMAD.MOV R33, RZ, RZ, -R33 ;  /* 0x000000ffff217224 */ /* 0x000fe400078e0a21 */
[C---:B------:R-:W-:Y:S02]  /*1f30*/  VIADD R39, R4.reuse, 0x40 ;  /* 0x0000004004277836 */ /* 0x040fe40000000000 */
[----:B------:R-:W-:Y:S02]  /*1f40*/  IMAD R33, R3, R33, R38 ;  /* 0x0000002103217224 */ /* 0x000fe400078e0226 */
[----:B------:R-:W-:Y:S01]  /*1f50*/  VIADD R37, R4, 0x42 ;  /* 0x0000004204257836 */ /* 0x000fe20000000000 */
[----:B------:R-:W-:Y:S01]  /*1f60*/  IABS R42, R39 ;  /* 0x00000027002a7213 */ /* 0x000fe20000000000 */
[--C-:B------:R-:W-:Y:S01]  /*1f70*/  @!P1 IMAD.IADD R35, R35, 0x1, -R3.reuse ;  /* 0x0000000123239824 */ /* 0x100fe200078e0a03 */
[----:B------:R-:W-:Y:S01]  /*1f80*/  ISETP.GT.U32.AND P2, PT, R3, R33, PT ;  /* 0x000000210300720c */ /* 0x000fe20003f44070 */
[----:B------:R-:W-:Y:S01]  /*1f90*/  @!P4 IMAD.IADD R34, R34, 0x1, -R3 ;  /* 0x000000012222c824 */ /* 0x000fe200078e0a03 */
[----:B------:R-:W-:Y:S01]  /*1fa0*/  IABS R40, R37 ;  /* 0x0000002500287213 */ /* 0x000fe20000000000 */
[----:B------:R-:W-:Y:S01]  /*1fb0*/  @!P0 IMAD.MOV R32, RZ, RZ, -R32 ;  /* 0x000000ffff208224 */ /* 0x000fe200078e0a20 */
[----:B------:R-:W-:Y:S01]  /*1fc0*/  ISETP.GE.AND P4, PT, R37, RZ, PT ;  /* 0x000000ff2500720c */ /* 0x000fe20003f86270 */
[----:B------:R-:W-:Y:S01]  /*1fd0*/  IMAD.HI.U32 R37, R5, R42, RZ ;  /* 0x0000002a05257227 */ /* 0x000fe200078e00ff */
[----:B------:R-:W-:-:S03]  /*1fe0*/  ISETP.GT.U32.AND P0, PT, R3, R35, PT ;  /* 0x000000230300720c */ /* 0x000fc60003f04070 */
[----:B------:R-:W-:Y:S02]  /*1ff0*/  VIADD R41, R4, 0x3e ;  /* 0x0000003e04297836 */ /* 0x000fe40000000000 */
[----:B------:R-:W-:Y:S02]  /*2000*/  IMAD.MOV R37, RZ, RZ, -R37 ;  /* 0x000000ffff257224 */ /* 0x000fe400078e0a25 */
[----:B------:R-:W-:Y:S01]  /*2010*/  @!P2 IMAD.IADD R33, R33, 0x1, -R3 ;  /* 0x000000012121a824 */ /* 0x000fe200078e0a03 */
[----:B------:R-:W-:Y:S01]  /*2020*/  IABS R44, R41 ;  /* 0x00000029002c7213 */ /* 0x000fe20000000000 */
[----:B------:R-:W-:Y:S01]  /*2030*/  IMAD R37, R3, R37, R42 ;  /* 0x0000002503257224 */ /* 0x000fe200078e022a */
[----:B------:R-:W-:Y:S01]  /*2040*/  ISETP.GE.AND P1, PT, R41, RZ, PT ;  /* 0x000000ff2900720c */ /* 0x000fe20003f26270 */
[----:B------:R-:W-:Y:S01]  /*2050*/  IMAD.HI.U32 R36, R5, R40, RZ ;  /* 0x0000002805247227 */ /* 0x000fe200078e00ff */
[----:B------:R-:W-:-:S03]  /*2060*/  ISETP.GT.U32.AND P2, PT, R3, R33, PT ;  /* 0x000000210300720c */ /* 0x000fc60003f44070 */
[----:B------:R-:W-:Y:S01]  /*2070*/  @!P0 IMAD.IADD R35, R35, 0x1, -R3 ;  /* 0x0000000123238824 */ /* 0x000fe200078e0a03 */
[----:B------:R-:W-:Y:S01]  /*2080*/  ISETP.GT.U32.AND P0, PT, R3, R37, PT ;  /* 0x000000250300720c */ /* 0x000fe20003f04070 */
[----:B------:R-:W-:-:S04]  /*2090*/  IMAD.HI.U32 R38, R5, R44, RZ ;  /* 0x0000002c05267227 */ /* 0x000fc800078e00ff */
[----:B------:R-:W-:Y:S02]  /*20a0*/  IMAD.MOV R36, RZ, RZ, -R36 ;  /* 0x000000ffff247224 */ /* 0x000fe400078e0a24 */
[----:B------:R-:W-:Y:S02]  /*20b0*/  IMAD.MOV R38, RZ, RZ, -R38 ;  /* 0x000000ffff267224 */ /* 0x000fe400078e0a26 */
[C---:B------:R-:W-:Y:S02]  /*20c0*/  IMAD R36, R3.reuse, R36, R40 ;  /* 0x0000002403247224 */ /* 0x040fe400078e0228 */
[----:B------:R-:W-:Y:S02]  /*20d0*/  IMAD R40, R3, R38, R44 ;  /* 0x0000002603287224 */ /* 0x000fe400078e022c */
[----:B------:R-:W-:Y:S02]  /*20e0*/  VIADD R38, R4, 0x3c ;  /* 0x0000003c04267836 */ /* 0x000fe40000000000 */
[--C-:B------:R-:W-:Y:S01]  /*20f0*/  @!P2 IMAD.IADD R33, R33, 0x1, -R3.reuse ;  /* 0x000000012121a824 */ /* 0x100fe200078e0a03 */
[----:B------:R-:W-:Y:S01]  /*2100*/  ISETP.GE.AND P2, PT, R39, RZ, PT ;  /* 0x000000ff2700720c */ /* 0x000fe20003f46270 */
[----:B------:R-:W-:Y:S01]  /*2110*/  @!P5 IMAD.MOV R34, RZ, RZ, -R34 ;  /* 0x000000ffff22d224 */ /* 0x000fe200078e0a22 */
[----:B------:R-:W-:Y:S01]  /*2120*/  ISETP.GT.U32.AND P5, PT, R3, R36, PT ;  /* 0x000000240300720c */ /* 0x000fe20003fa4070 */
[----:B------:R-:W-:Y:S01]  /*2130*/  @!P0 IMAD.IADD R37, R37, 0x1, -R3 ;  /* 0x0000000125258824 */ /* 0x000fe200078e0a03 */
[----:B------:R-:W-:Y:S01]  /*2140*/  IABS R44, R38 ;  /* 0x00000026002c7213 */ /* 0x000fe20000000000 */
[----:B------:R-:W-:Y:S01]  /*2150*/  @!P3 IMAD.MOV R33, RZ, RZ, -R33 ;  /* 0x000000ffff21b224 */ /* 0x000fe200078e0a21 */
[----:B------:R-:W-:Y:S01]  /*2160*/  ISETP.GE.AND P3, PT, R38, RZ, PT ;  /* 0x000000ff2600720c */ /* 0x000fe20003f66270 */
[----:B------:R-:W-:Y:S01]  /*2170*/  VIADD R43, R4, 0x3a ;  /* 0x0000003a042b7836 */ /* 0x000fe20000000000 */
[----:B------:R-:W-:Y:S01]  /*2180*/  ISETP.GT.U32.AND P0, PT, R3, R37, PT ;  /* 0x000000250300720c */ /* 0x000fe20003f04070 */
[----:B------:R-:W-:-:S03]  /*2190*/  IMAD.HI.U32 R38, R5, R44, RZ ;  /* 0x0000002c05267227 */ /* 0x000fc600078e00ff */
[----:B------:R-:W-:Y:S01]  /*21a0*/  IABS R46, R43 ;  /* 0x0000002b002e7213 */ /* 0x000fe20000000000 */
[----:B------:R-:W-:Y:S02]  /*21b0*/  IMAD.MOV R38, RZ, RZ, -R38 ;  /* 0x000000ffff267224 */ /* 0x000fe400078e0a26 */
[----:B------:R-:W-:Y:S02]  /*21c0*/  @!P5 IMAD.IADD R36, R36, 0x1, -R3 ;  /* 0x000000012424d824 */ /* 0x000fe400078e0a03 */
[C---:B------:R-:W-:Y:S02]  /*21d0*/  IMAD R38, R3.reuse, R38, R44 ;  /* 0x0000002603267224 */ /* 0x040fe400078e022c */
[----:B------:R-:W-:Y:S01]  /*21e0*/  VIADD R47, R4, 0x38 ;  /* 0x00000038042f7836 */ /* 0x000fe20000000000 */
[C---:B------:R-:W-:Y:S01]  /*21f0*/  ISETP.GT.U32.AND P5, PT, R3.reuse, R36, PT ;  /* 0x000000240300720c */ /* 0x040fe20003fa4070 */
[----:B------:R-:W-:Y:S01]  /*2200*/  @!P6 IMAD.MOV R35, RZ, RZ, -R35 ;  /* 0x000000ffff23e224 */ /* 0x000fe200078e0a23 */
[----:B------:R-:W-:Y:S01]  /*2210*/  ISETP.GT.U32.AND P6, PT, R3, R40, PT ;  /* 0x000000280300720c */ /* 0x000fe20003fc4070 */
[----:B------:R-:W-:Y:S01]  /*2220*/  @!P0 IMAD.IADD R37, R37, 0x1, -R3 ;  /* 0x0000000125258824 */ /* 0x000fe200078e0a03 */
[----:B------:R-:W-:Y:S01]  /*2230*/  ISETP.GT.U32.AND P0, PT, R3, R38, PT ;  /* 0x000000260300720c */ /* 0x000fe20003f04070 */
[----:B------:R-:W-:Y:S01]  /*2240*/  IMAD.HI.U32 R39, R5, R46, RZ ;  /* 0x0000002e05277227 */ /* 0x000fe200078e00ff */
[----:B------:R-:W-:-:S03]  /*2250*/  IABS R48, R47 ;  /* 0x0000002f00307213 */ /* 0x000fc60000000000 */
[----:B------:R-:W-:Y:S02]  /*2260*/  VIADD R51, R4, 0x36 ;  /* 0x0000003604337836 */ /* 0x000fe40000000000 */
[----:B------:R-:W-:-:S03]  /*2270*/  IMAD.HI.U32 R41, R5, R48, RZ ;  /* 0x0000003005297227 */ /* 0x000fc600078e00ff */
[----:B------:R-:W-:Y:S01]  /*2280*/  IABS R50, R51 ;  /* 0x0000003300327213 */ /* 0x000fe20000000000 */
[----:B------:R-:W-:Y:S02]  /*2290*/  IMAD.MOV R39, RZ, RZ, -R39 ;  /* 0x000000ffff277224 */ /* 0x000fe400078e0a27 */
[C---:B------:R-:W-:Y:S02]  /*22a0*/  VIADD R53, R4.reuse, 0x34 ;  /* 0x0000003404357836 */ /* 0x040fe40000000000 */
        /* <DEDUP_REMOVED lines=8> */
[C---:B------:R-:W-:Y:S01]  /*2330*/  ISETP.GT.U32.AND P6, PT, R3.reuse, R39, PT ;  /* 0x000000270300720c */ /* 0x040fe20003fc4070 */
[C---:B------:R-:W-:Y:S01]  /*2340*/  IMAD R41, R3.reuse, R41, R48 ;  /* 0x0000002903297224 */ /* 0x040fe200078e0230 */
[----:B------:R-:W-:Y:S01]  /*2350*/  IABS R48, R54 ;  /* 0x0000003600307213 */ /* 0x000fe20000000000 */
[----:B------:R-:W-:Y:S01]  /*2360*/  @!P4 IMAD.MOV R36, RZ, RZ, -R36 ;  /* 0x000000ffff24c224 */ /* 0x000fe200078e0a24 */
[----:B------:R-:W-:Y:S01]  /*2370*/  ISETP.GT.U32.AND P0, PT, R3, R40, PT ;  /* 0x000000280300720c */ /* 0x000fe20003f04070 */
[----:B------:R-:W-:Y:S01]  /*2380*/  IMAD.HI.U32 R42, R5, R50, RZ ;  /* 0x00000032052a7227 */ /* 0x000fe200078e00ff */
[----:B------:R-:W-:-:S03]  /*2390*/  ISETP.GT.U32.AND P4, PT, R3, R38, PT ;  /* 0x000000260300720c */ /* 0x000fc60003f84070 */
[----:B------:R-:W-:-:S04]  /*23a0*/  IMAD.HI.U32 R43, R5, R46, RZ ;  /* 0x0000002e052b7227 */ /* 0x000fc800078e00ff */
[----:B------:R-:W-:-:S04]  /*23b0*/  IMAD.HI.U32 R44, R5, R48, RZ ;  /* 0x00000030052c7227 */ /* 0x000fc800078e00ff */
[----:B------:R-:W-:Y:S02]  /*23c0*/  IMAD.MOV R42, RZ, RZ, -R42 ;  /* 0x000000ffff2a7224 */ /* 0x000fe400078e0a2a */
[----:B------:R-:W-:Y:S02]  /*23d0*/  IMAD.MOV R43, RZ, RZ, -R43 ;  /* 0x000000ffff2b7224 */ /* 0x000fe400078e0a2b */
[----:B------:R-:W-:Y:S02]  /*23e0*/  IMAD.MOV R45, RZ, RZ, -R44 ;  /* 0x000000ffff2d7224 */ /* 0x000fe400078e0a2c */
[C---:B------:R-:W-:Y:S02]  /*23f0*/  IMAD R42, R3.reuse, R42, R50 ;  /* 0x0000002a032a7224 */ /* 0x040fe400078e0232 */
[----:B------:R-:W-:Y:S01]  /*2400*/  @!P2 IMAD.MOV R37, RZ, RZ, -R37 ;  /* 0x000000ffff25a224 */ /* 0x000fe200078e0a25 */
[C---:B------:R-:W-:Y:S01]  /*2410*/  ISETP.GT.U32.AND P2, PT, R3.reuse, R41, PT ;  /* 0x000000290300720c */ /* 0x040fe20003f44070 */
[----:B------:R-:W-:-:S02]  /*2420*/  IMAD R44, R3, R43, R46 ;  /* 0x0000002b032c7224 */ /* 0x000fc400078e022e */
[--C-:B------:R-:W-:Y:S01]  /*2430*/  @!P0 IMAD.IADD R40, R40, 0x1, -R3.reuse ;  /* 0x0000000128288824 */ /* 0x100fe200078e0a03 */
[C---:B------:R-:W-:Y:S01]  /*2440*/  ISETP.GT.U32.AND P0, PT, R3.reuse, R42, PT ;  /* 0x0000002a0300720c */ /* 0x040fe20003f04070 */
[--C-:B------:R-:W-:Y:S01]  /*2450*/  @!P4 IMAD.IADD R38, R38, 0x1, -R3.reuse ;  /* 0x000000012626c824 */ /* 0x100fe200078e0a03 */
[----:B------:R-:W-:Y:S01]  /*2460*/  ISETP.GT.U32.AND P4, PT, R3, R44, PT ;  /* 0x0000002c0300720c */ /* 0x000fe20003f84070 */
[C---:B------:R-:W-:Y:S02]  /*2470*/  VIADD R55, R4.reuse, 0x30 ;  /* 0x0000003004377836 */ /* 0x040fe40000000000 */
[----:B------:R-:W-:Y:S02]  /*2480*/  VIADD R56, R4, 0x2e ;  /* 0x0000002e04387836 */ /* 0x000fe40000000000 */
[--C-:B------:R-:W-:Y:S01]  /*2490*/  @!P6 IMAD.IADD R39, R39, 0x1, -R3.reuse ;  /* 0x000000012727e824 */ /* 0x100fe200078e0a03 */
[----:B------:R-:W-:Y:S01]  /*24a0*/  IABS R50, R55 ;  /* 0x0000003700327213 */ /* 0x000fe20000000000 */
[----:B------:R-:W-:Y:S01]  /*24b0*/  IMAD R43, R3, R45, R48 ;  /* 0x0000002d032b7224 */ /* 0x000fe200078e0230 */
[----:B------:R-:W-:Y:S01]  /*24c0*/  IABS R52, R56 ;  /* 0x0000003800347213 */ /* 0x000fe20000000000 */
[----:B------:R-:W-:Y:S01]  /*24d0*/  @!P2 IMAD.IADD R41, R41, 0x1, -R3 ;  /* 0x000000012929a824 */ /* 0x000fe200078e0a03 */
[----:B------:R-:W-:Y:S01]  /*24e0*/  ISETP.GT.U32.AND P6, PT, R3, R39, PT ;  /* 0x000000270300720c */ /* 0x000fe20003fc4070 */
[----:B------:R-:W-:Y:S01]  /*24f0*/  IMAD.HI.U32 R45, R5, R50, RZ ;  /* 0x00000032052d7227 */ /* 0x000fe200078e00ff */
[----:B------:R-:W-:-:S03]  /*2500*/  ISETP.GT.U32.AND P2, PT, R3, R43, PT ;  /* 0x0000002b0300720c */ /* 0x000fc60003f44070 */
[--C-:B------:R-:W-:Y:S01]  /*2510*/  @!P0 IMAD.IADD R42, R42, 0x1, -R3.reuse ;  /* 0x000000012a2a8824 */ /* 0x100fe200078e0a03 */
[----:B------:R-:W-:Y:S01]  /*2520*/  ISETP.GE.AND P0, PT, R51, RZ, PT ;  /* 0x000000ff3300720c */ /* 0x000fe20003f06270 */
[----:B------:R-:W-:Y:S01]  /*2530*/  @!P4 IMAD.IADD R44, R44, 0x1, -R3 ;  /* 0x000000012c2cc824 */ /* 0x000fe200078e0a03 */
[----:B------:R-:W-:Y:S01]  /*2540*/  ISETP.GT.U32.AND P4, PT, R3, R41, PT ;  /* 0x000000290300720c */ /* 0x000fe20003f84070 */
[----:B------:R-:W-:-:S04]  /*2550*/  IMAD.HI.U32 R46, R5, R52, RZ ;  /* 0x00000034052e7227 */ /* 0x000fc800078e00ff */
[----:B------:R-:W-:Y:S02]  /*2560*/  IMAD.MOV R45, RZ, RZ, -R45 ;  /* 0x000000ffff2d7224 */ /* 0x000fe400078e0a2d */
[C---:B------:R-:W-:Y:S02]  /*2570*/  VIADD R51, R4.reuse, 0x2c ;  /* 0x0000002c04337836 */ /* 0x040fe40000000000 */
[----:B------:R-:W-:Y:S01]  /*2580*/  @!P1 IMAD.MOV R40, RZ, RZ, -R40 ;  /* 0x000000ffff289224 */ /* 0x000fe200078e0a28 */
[C---:B------:R-:W-:Y:S01]  /*2590*/  ISETP.GT.U32.AND P1, PT, R3.reuse, R42, PT ;  /* 0x0000002a0300720c */ /* 0x040fe20003f24070 */
[----:B------:R-:W-:Y:S02]  /*25a0*/  IMAD.MOV R46, RZ, RZ, -R46 ;  /* 0x000000ffff2e7224 */ /* 0x000fe400078e0a2e */
[----:B------:R-:W-:Y:S01]  /*25b0*/  IMAD R45, R3, R45, R50 ;  /* 0x0000002d032d7224 */ /* 0x000fe200078e0232 */
[----:B------:R-:W-:Y:S01]  /*25c0*/  IABS R50, R51 ;  /* 0x0000003300327213 */ /* 0x000fe20000000000 */
[----:B------:R-:W-:-:S02]  /*25d0*/  VIADD R57, R4, 0x2a ;  /* 0x0000002a04397836 */ /* 0x000fc40000000000 */
[----:B------:R-:W-:Y:S01]  /*25e0*/  @!P3 IMAD.MOV R38, RZ, RZ, -R38 ;  /* 0x000000ffff26b224 */ /* 0x000fe200078e0a26 */
[----:B------:R-:W-:Y:S01]  /*25f0*/  ISETP.GT.U32.AND P3, PT, R3, R44, PT ;  /* 0x0000002c0300720c */ /* 0x000fe20003f64070 */
[----:B------:R-:W-:Y:S01]  /*2600*/  @!P6 IMAD.IADD R39, R39, 0x1, -R3 ;  /* 0x000000012727e824 */ /* 0x000fe200078e0a03 */
[----:B------:R-:W-:Y:S01]  /*2610*/  ISETP.GE.AND P6, PT, R47, RZ, PT ;  /* 0x000000ff2f00720c */ /* 0x000fe20003fc6270 */
[----:B------:R-:W-:Y:S01]  /*2620*/  IMAD R46, R3, R46, R52 ;  /* 0x0000002e032e7224 */ /* 0x000fe200078e0234 */
[----:B------:R-:W-:Y:S01]  /*2630*/  IABS R52, R57 ;  /* 0x0000003900347213 */ /* 0x000fe20000000000 */
[----:B------:R-:W-:-:S04]  /*2640*/  IMAD.HI.U32 R47, R5, R50, RZ ;  /* 0x00000032052f7227 */ /* 0x000fc800078e00ff */
[--C-:B------:R-:W-:Y:S02]  /*2650*/  @!P2 IMAD.IADD R43, R43, 0x1, -R3.reuse ;  /* 0x000000012b2ba824 */ /* 0x100fe400078e0a03 */
[----:B------:R-:W-:Y:S01]  /*2660*/  @!P4 IMAD.IADD R41, R41, 0x1, -R3 ;  /* 0x000000012929c824 */ /* 0x000fe200078e0a03 */
[----:B------:R-:W-:Y:S01]  /*2670*/  ISETP.GE.AND P4, PT, R53, RZ, PT ;  /* 0x000000ff3500720c */ /* 0x000fe20003f86270 */
[----:B------:R-:W-:Y:S01]  /*2680*/  IMAD.MOV R47, RZ, RZ, -R47 ;  /* 0x000000ffff2f7224 */ /* 0x000fe200078e0a2f */
[----:B------:R-:W-:Y:S01]  /*2690*/  ISETP.GT.U32.AND P2, PT, R3, R43, PT ;  /* 0x0000002b0300720c */ /* 0x000fe20003f44070 */
[----:B------:R-:W-:-:S04]  /*26a0*/  IMAD.HI.U32 R48, R5, R52, RZ ;  /* 0x0000003405307227 */ /* 0x000fc800078e00ff */
[--C-:B------:R-:W-:Y:S01]  /*26b0*/  @!P1 IMAD.IADD R42, R42, 0x1, -R3.reuse ;  /* 0x000000012a2a9824 */ /* 0x100fe200078e0a03 */
[C---:B------:R-:W-:Y:S01]  /*26c0*/  ISETP.GT.U32.AND P1, PT, R3.reuse, R46, PT ;  /* 0x0000002e0300720c */ /* 0x040fe20003f24070 */
[C---:B------:R-:W-:Y:S02]  /*26d0*/  IMAD R47, R3.reuse, R47, R50 ;  /* 0x0000002f032f7224 */ /* 0x040fe400078e0232 */
[----:B------:R-:W-:Y:S02]  /*26e0*/  IMAD.MOV R48, RZ, RZ, -R48 ;  /* 0x000000ffff307224 */ /* 0x000fe400078e0a30 */
[----:B------:R-:W-:Y:S01]  /*26f0*/  @!P3 IMAD.IADD R44, R44, 0x1, -R3 ;  /* 0x000000012c2cb824 */ /* 0x000fe200078e0a03 */
[----:B------:R-:W-:Y:S01]  /*2700*/  ISETP.GE.AND P3, PT, R54, RZ, PT ;  /* 0x000000ff3600720c */ /* 0x000fe20003f66270 */
[----:B------:R-:W-:Y:S01]  /*2710*/  @!P6 IMAD.MOV R41, RZ, RZ, -R41 ;  /* 0x000000ffff29e224 */ /* 0x000fe200078e0a29 */
[C---:B------:R-:W-:Y:S01]  /*2720*/  ISETP.GT.U32.AND P6, PT, R3.reuse, R47, PT ;  /* 0x0000002f0300720c */ /* 0x040fe20003fc4070 */
[----:B------:R-:W-:-:S02]  /*2730*/  IMAD R48, R3, R48, R52 ;  /* 0x0000003003307224 */ /* 0x000fc400078e0234 */
[----:B------:R-:W-:Y:S01]  /*2740*/  @!P5 IMAD.MOV R39, RZ, RZ, -R39 ;  /* 0x000000ffff27d224 */ /* 0x000fe200078e0a27 */
[C---:B------:R-:W-:Y:S01]  /*2750*/  ISETP.GT.U32.AND P5, PT, R3.reuse, R45, PT ;  /* 0x0000002d0300720c */ /* 0x040fe20003fa4070 */
[----:B------:R-:W-:Y:S01]  /*2760*/  @!P4 IMAD.MOV R44, RZ, RZ, -R44 ;  /* 0x000000ffff2cc224 */ /* 0x000fe200078e0a2c */
[----:B------:R-:W-:Y:S01]  /*2770*/  ISETP.GT.U32.AND P4, PT, R3, R48, PT ;  /* 0x000000300300720c */ /* 0x000fe20003f84070 */
[----:B------:R-:W-:Y:S02]  /*2780*/  VIADD R53, R4, 0x28 ;  /* 0x0000002804357836 */ /* 0x000fe40000000000 */
[--C-:B------:R-:W-:Y:S01]  /*2790*/  @!P2 IMAD.IADD R43, R43, 0x1, -R3.reuse ;  /* 0x000000012b2ba824 */ /* 0x100fe200078e0a03 */
[----:B------:R-:W-:Y:S01]  /*27a0*/  ISETP.GE.AND P2, PT, R55, RZ, PT ;  /* 0x000000ff3700720c */ /* 0x000fe20003f46270 */
[----:B------:R-:W-:Y:S01]  /*27b0*/  @!P1 IMAD.IADD R46, R46, 0x1, -R3 ;  /* 0x000000012e2e9824 */ /* 0x000fe200078e0a03 */
[----:B------:R-:W-:Y:S01]  /*27c0*/  IABS R52, R53 ;  /* 0x0000003500347213 */ /* 0x000fe20000000000 */
[----:B------:R-:W-:-:S02]  /*27d0*/  @!P0 IMAD.MOV R42, RZ, RZ, -R42 ;  /* 0x000000ffff2a8224 */ /* 0x000fc400078e0a2a */
[----:B------:R-:W-:Y:S01]  /*27e0*/  @!P3 IMAD.MOV R43, RZ, RZ, -R43 ;  /* 0x000000ffff2bb224 */ /* 0x000fe200078e0a2b */
[----:B------:R-:W-:Y:S01]  /*27f0*/  ISETP.GT.U32.AND P0, PT, R3, R46, PT ;  /* 0x0000002e0300720c */ /* 0x000fe20003f04070 */
[--C-:B------:R-:W-:Y:S01]  /*2800*/  @!P6 IMAD.IADD R47, R47, 0x1, -R3.reuse ;  /* 0x000000012f2fe824 */ /* 0x100fe200078e0a03 */
[----:B------:R-:W-:Y:S01]  /*2810*/  ISETP.GE.AND P3, PT, R51, RZ, PT ;  /* 0x000000ff3300720c */ /* 0x000fe20003f66270 */
[----:B------:R-:W-:Y:S02]  /*2820*/  VIADD R51, R4, 0x26 ;  /* 0x0000002604337836 */ /* 0x000fe40000000000 */
[--C-:B------:R-:W-:Y:S01]  /*2830*/  @!P5 IMAD.IADD R45, R45, 0x1, -R3.reuse ;  /* 0x000000012d2dd824 */ /* 0x100fe200078e0a03 */
[----:B------:R-:W-:Y:S01]  /*2840*/  ISETP.GE.AND P5, PT, R56, RZ, PT ;  /* 0x000000ff3800720c */ /* 0x000fe20003fa6270 */
[----:B------:R-:W-:Y:S01]  /*2850*/  IMAD.HI.U32 R50, R5, R52, RZ ;  /* 0x0000003405327227 */ /* 0x000fe200078e00ff */
[----:B------:R-:W-:Y:S02]  /*2860*/  IABS R54, R51 ;  /* 0x0000003300367213 */ /* 0x000fe40000000000 */
[C---:B------:R-:W-:Y:S01]  /*2870*/  ISETP.GT.U32.AND P1, PT, R3.reuse, R45, PT ;  /* 0x0000002d0300720c */ /* 0x040fe20003f24070 */
[----:B------:R-:W-:Y:S01]  /*2880*/  @!P4 IMAD.IADD R48, R48, 0x1, -R3 ;  /* 0x000000013030c824 */ /* 0x000fe200078e0a03 */
[----:B------:R-:W-:Y:S01]  /*2890*/  ISETP.GT.U32.AND P4, PT, R3, R47, PT ;  /* 0x0000002f0300720c */ /* 0x000fe20003f84070 */
[----:B------:R-:W-:Y:S01]  /*28a0*/  IMAD.MOV R50, RZ, RZ, -R50 ;  /* 0x000000ffff327224 */ /* 0x000fe200078e0a32 */
[----:B------:R-:W-:Y:S01]  /*28b0*/  ISETP.GE.AND P6, PT, R51, RZ, PT ;  /* 0x000000ff3300720c */ /* 0x000fe20003fc6270 */
[----:B------:R-:W-:-:S04]  /*28c0*/  IMAD.HI.U32 R51, R5, R54, RZ ;  /* 0x0000003605337227 */ /* 0x000fc800078e00ff */
[----:B------:R-:W-:Y:S02]  /*28d0*/  IMAD R50, R3, R50, R52 ;  /* 0x0000003203327224 */ /* 0x000fe400078e0234 */
[----:B------:R-:W-:Y:S01]  /*28e0*/  @!P0 IMAD.IADD R46, R46, 0x1, -R3 ;  /* 0x000000012e2e8824 */ /* 0x000fe200078e0a03 */
[----:B------:R-:W-:Y:S01]  /*28f0*/  ISETP.GE.AND P0, PT, R53, RZ, PT ;  /* 0x000000ff3500720c */ /* 0x000fe20003f06270 */
[----:B------:R-:W-:Y:S02]  /*2900*/  VIADD R52, R4, 0x24 ;  /* 0x0000002404347836 */ /* 0x000fe40000000000 */
[----:B------:R-:W-:Y:S02]  /*2910*/  IMAD.MOV R51, RZ, RZ, -R51 ;  /* 0x000000ffff337224 */ /* 0x000fe400078e0a33 */
[----:B------:R-:W-:Y:S01]  /*2920*/  @!P5 IMAD.MOV R46, RZ, RZ, -R46 ;  /* 0x000000ffff2ed224 */ /* 0x000fe200078e0a2e */
[----:B------:R-:W-:Y:S01]  /*2930*/  ISETP.GE.AND P5, PT, R52, RZ, PT ;  /* 0x000000ff3400720c */ /* 0x000fe20003fa6270 */
[--C-:B------:R-:W-:Y:S01]  /*2940*/  @!P4 IMAD.IADD R47, R47, 0x1, -R3.reuse ;  /* 0x000000012f2fc824 */ /* 0x100fe200078e0a03 */
[----:B------:R-:W-:Y:S01]  /*2950*/  IABS R56, R52 ;  /* 0x0000003400387213 */ /* 0x000fe20000000000 */
[C---:B------:R-:W-:Y:S01]  /*2960*/  IMAD R52, R3.reuse, R51, R54 ;  /* 0x0000003303347224 */ /* 0x040fe200078e0236 */
[----:B------:R-:W-:Y:S01]  /*2970*/  ISETP.GT.U32.AND P4, PT, R3, R50, PT ;  /* 0x000000320300720c */ /* 0x000fe20003f84070 */
[----:B------:R-:W-:Y:S01]  /*2980*/  @!P1 IMAD.IADD R45, R45, 0x1, -R3 ;  /* 0x000000012d2d9824 */ /* 0x000fe200078e0a03 */
[----:B------:R-:W-:Y:S01]  /*2990*/  ISETP.GE.AND P1, PT, R57, RZ, PT ;  /* 0x000000ff3900720c */ /* 0x000fe20003f26270 */
[----:B------:R-:W-:Y:S01]  /*29a0*/  @!P3 IMAD.MOV R47, RZ, RZ, -R47 ;  /* 0x000000ffff2fb224 */ /* 0x000fe200078e0a2f */
[C---:B------:R-:W-:Y:S01]  /*29b0*/  ISETP.GT.U32.AND P3, PT, R3.reuse, R52, PT ;  /* 0x000000340300720c */ /* 0x040fe20003f64070 */
[----:B------:R-:W-:Y:S01]  /*29c0*/  @!P2 IMAD.MOV R45, RZ, RZ, -R45 ;  /* 0x000000ffff2da224 */ /* 0x000fe200078e0a2d */
[----:B------:R-:W-:Y:S01]  /*29d0*/  ISETP.GT.U32.AND P2, PT, R3, R48, PT ;  /* 0x000000300300720c */ /* 0x000fe20003f44070 */
[----:B------:R-:W-:-:S02]  /*29e0*/  VIADD R53, R4, 0x22 ;  /* 0x0000002204357836 */ /* 0x000fc40000000000 */
[C---:B------:R-:W-:Y:S02]  /*29f0*/  VIADD R55, R4.reuse, 0x20 ;  /* 0x0000002004377836 */ /* 0x040fe40000000000 */
[----:B------:R-:W-:Y:S01]  /*2a00*/  VIADD R57, R4, 0x1e ;  /* 0x0000001e04397836 */ /* 0x000fe20000000000 */
[----:B------:R-:W-:Y:S01]  /*2a10*/  IABS R58, R53 ;  /* 0x00000035003a7213 */ /* 0x000fe20000000000 */
[----:B------:R-:W-:Y:S01]  /*2a20*/  IMAD.HI.U32 R51, R5, R56, RZ ;  /* 0x0000003805337227 */ /* 0x000fe200078e00ff */
[----:B------:R-:W-:Y:S02]  /*2a30*/  IABS R60, R55 ;  /* 0x00000037003c7213 */ /* 0x000fe40000000000 */
[----:B------:R-:W-:Y:S01]  /*2a40*/  IABS R62, R57 ;  /* 0x00000039003e7213 */ /* 0x000fe20000000000 */
[--C-:B------:R-:W-:Y:S02]  /*2a50*/  @!P3 IMAD.IADD R52, R52, 0x1, -R3.reuse ;  /* 0x000000013434b824 */ /* 0x100fe400078e0a03 */
[--C-:B------:R-:W-:Y:S01]  /*2a60*/  @!P2 IMAD.IADD R48, R48, 0x1, -R3.reuse ;  /* 0x000000013030a824 */ /* 0x100fe200078e0a03 */
[----:B------:R-:W-:Y:S01]  /*2a70*/  ISETP.GE.AND P2, PT, R53, RZ, PT ;  /* 0x000000ff3500720c */ /* 0x000fe20003f46270 */
[----:B------:R-:W-:Y:S01]  /*2a80*/  @!P4 IMAD.IADD R50, R50, 0x1, -R3 ;  /* 0x000000013232c824 */ /* 0x000fe200078e0a03 */
[----:B------:R-:W-:Y:S01]  /*2a90*/  ISETP.GT.U32.AND P3, PT, R3, R52, PT ;  /* 0x000000340300720c */ /* 0x000fe20003f64070 */
[----:B------:R-:W-:-:S02]  /*2aa0*/  IMAD.MOV R54, RZ, RZ, -R51 ;  /* 0x000000ffff367224 */ /* 0x000fc400078e0a33 */
[----:B------:R-:W-:Y:S01]  /*2ab0*/  IMAD.HI.U32 R53, R5, R58, RZ ;  /* 0x0000003a05357227 */ /* 0x000fe200078e00ff */
[----:B------:R-:W-:-:S03]  /*2ac0*/  ISETP.GT.U32.AND P4, PT, R3, R50, PT ;  /* 0x000000320300720c */ /* 0x000fc60003f84070 */
[----:B------:R-:W-:-:S04]  /*2ad0*/  IMAD.HI.U32 R51, R5, R60, RZ ;  /* 0x0000003c05337227 */ /* 0x000fc800078e00ff */
[----:B------:R-:W-:Y:S01]  /*2ae0*/  @!P1 IMAD.MOV R48, RZ, RZ, -R48 ;  /* 0x000000ffff309224 */ /* 0x000fe200078e0a30 */
[----:B------:R-:W-:Y:S01]  /*2af0*/  ISETP.GE.AND P1, PT, R55, RZ, PT ;  /* 0x000000ff3700720c */ /* 0x000fe20003f26270 */
[----:B------:R-:W-:Y:S02]  /*2b00*/  IMAD.MOV R53, RZ, RZ, -R53 ;  /* 0x000000ffff357224 */ /* 0x000fe400078e0a35 */
[----:B------:R-:W-:Y:S02]  /*2b10*/  IMAD.MOV R55, RZ, RZ, -R51 ;  /* 0x000000ffff377224 */ /* 0x000fe400078e0a33 */
[----:B------:R-:W-:-:S04]  /*2b20*/  IMAD.HI.U32 R51, R5, R62, RZ ;  /* 0x0000003e05337227 */ /* 0x000fc800078e00ff */
[C---:B------:R-:W-:Y:S02]  /*2b30*/  IMAD R54, R3.reuse, R54, R56 ;  /* 0x0000003603367224 */ /* 0x040fe400078e0238 */
[C---:B------:R-:W-:Y:S02]  /*2b40*/  IMAD R56, R3.reuse, R53, R58 ;  /* 0x0000003503387224 */ /* 0x040fe400078e023a */
[C---:B------:R-:W-:Y:S02]  /*2b50*/  IMAD R58, R3.reuse, R55, R60 ;  /* 0x00000037033a7224 */ /* 0x040fe400078e023c */
[----:B------:R-:W-:Y:S02]  /*2b60*/  IMAD.MOV R51, RZ, RZ, -R51 ;  /* 0x000000ffff337224 */ /* 0x000fe400078e0a33 */
[----:B------:R-:W-:Y:S01]  /*2b70*/  @!P3 IMAD.IADD R52, R52, 0x1, -R3 ;  /* 0x000000013434b824 */ /* 0x000fe200078e0a03 */
[C---:B------:R-:W-:Y:S01]  /*2b80*/  ISETP.GT.U32.AND P3, PT, R3.reuse, R58, PT ;  /* 0x0000003a0300720c */ /* 0x040fe20003f64070 */
[----:B------:R-:W-:-:S02]  /*2b90*/  IMAD R60, R3, R51, R62 ;  /* 0x00000033033c7224 */ /* 0x000fc400078e023e */
[--C-:B------:R-:W-:Y:S01]  /*2ba0*/  @!P4 IMAD.IADD R50, R50, 0x1, -R3.reuse ;  /* 0x000000013232c824 */ /* 0x100fe200078e0a03 */
[C---:B------:R-:W-:Y:S01]  /*2bb0*/  ISETP.GT.U32.AND P4, PT, R3.reuse, R54, PT ;  /* 0x000000360300720c */ /* 0x040fe20003f84070 */
[----:B------:R-:W-:Y:S01]  /*2bc0*/  @!P6 IMAD.MOV R52, RZ, RZ, -R52 ;  /* 0x000000ffff34e224 */ /* 0x000fe200078e0a34 */
[C---:B------:R-:W-:Y:S01]  /*2bd0*/  ISETP.GT.U32.AND P6, PT, R3.reuse, R60, PT ;  /* 0x0000003c0300720c */ /* 0x040fe20003fc4070 */
[----:B------:R-:W-:Y:S01]  /*2be0*/  @!P0 IMAD.MOV R50, RZ, RZ, -R50 ;  /* 0x000000ffff328224 */ /* 0x000fe200078e0a32 */
[C---:B------:R-:W-:Y:S01]  /*2bf0*/  ISETP.GT.U32.AND P0, PT, R3.reuse, R56, PT ;  /* 0x000000380300720c */ /* 0x040fe20003f04070 */
[C---:B------:R-:W-:Y:S02]  /*2c00*/  VIADD R59, R4.reuse, 0x1c ;  /* 0x0000001c043b7836 */ /* 0x040fe40000000000 */
[C---:B------:R-:W-:Y:S02]  /*2c10*/  VIADD R61, R4.reuse, 0x1a ;  /* 0x0000001a043d7836 */ /* 0x040fe40000000000 */
[----:B------:R-:W-:Y:S01]  /*2c20*/  VIADD R63, R4, 0x18 ;  /* 0x00000018043f7836 */ /* 0x000fe20000000000 */
[----:B------:R-:W-:Y:S01]  /*2c30*/  IABS R53, R59 ;  /* 0x0000003b00357213 */ /* 0x000fe20000000000 */
[--C-:B------:R-:W-:Y:S01]  /*2c40*/  @!P3 IMAD.IADD R58, R58, 0x1, -R3.reuse ;  /* 0x000000013a3ab824 */ /* 0x100fe200078e0a03 */
[----:B------:R-:W-:Y:S01]  /*2c50*/  IABS R64, R61 ;  /* 0x0000003d00407213 */ /* 0x000fe20000000000 */
[----:B------:R-:W-:Y:S01]  /*2c60*/  VIADD R67, R4, 0x14 ;  /* 0x0000001404437836 */ /* 0x000fe20000000000 */
[----:B------:R-:W-:Y:S01]  /*2c70*/  IABS R66, R63 ;  /* 0x0000003f00427213 */ /* 0x000fe20000000000 */
[----:B------:R-:W-:Y:S01]  /*2c80*/  @!P6 IMAD.IADD R60, R60, 0x1, -R3 ;  /* 0x000000013c3ce824 */ /* 0x000fe200078e0a03 */
[----:B------:R-:W-:Y:S01]  /*2c90*/  ISETP.GT.U32.AND P3, PT, R3, R58, PT ;  /* 0x0000003a0300720c */ /* 0x000fe20003f64070 */
[----:B------:R-:W-:Y:S01]  /*2ca0*/  IMAD.MOV.U32 R62, RZ, RZ, R53 ;  /* 0x000000ffff3e7224 */ /* 0x000fe200078e0035 */
[----:B------:R-:W-:Y:S01]  /*2cb0*/  IABS R70, R67 ;  /* 0x0000004300467213 */ /* 0x000fe20000000000 */
[----:B------:R-:W-:Y:S01]  /*2cc0*/  IMAD.HI.U32 R53, R5, R64, RZ ;  /* 0x0000004005357227 */ /* 0x000fe200078e00ff */
[----:B------:R-:W-:-:S03]  /*2cd0*/  ISETP.GT.U32.AND P6, PT, R3, R60, PT ;  /* 0x0000003c0300720c */ /* 0x000fc60003fc4070 */
[----:B------:R-:W-:Y:S02]  /*2ce0*/  @!P0 IMAD.IADD R56, R56, 0x1, -R3 ;  /* 0x0000000138388824 */ /* 0x000fe400078e0a03 */
[----:B------:R-:W-:-:S03]  /*2cf0*/  IMAD.HI.U32 R55, R5, R66, RZ ;  /* 0x0000004205377227 */ /* 0x000fc600078e00ff */
[----:B------:R-:W-:Y:S01]  /*2d00*/  ISETP.GT.U32.AND P0, PT, R3, R56, PT ;  /* 0x000000380300720c */ /* 0x000fe20003f04070 */
[----:B------:R-:W-:Y:S02]  /*2d10*/  IMAD.MOV R53, RZ, RZ, -R53 ;  /* 0x000000ffff357224 */ /* 0x000fe400078e0a35 */
[----:B------:R-:W-:-:S04]  /*2d20*/  IMAD.HI.U32 R51, R5, R62, RZ ;  /* 0x0000003e05337227 */ /* 0x000fc800078e00ff */
[----:B------:R-:W-:Y:S02]  /*2d30*/  IMAD.MOV R55, RZ, RZ, -R55 ;  /* 0x000000ffff377224 */ /* 0x000fe400078e0a37 */
[C---:B------:R-:W-:Y:S02]  /*2d40*/  IMAD R64, R3.reuse, R53, R64 ;  /* 0x0000003503407224 */ /* 0x040fe400078e0240 */
[----:B------:R-:W-:Y:S02]  /*2d50*/  IMAD.MOV R51, RZ, RZ, -R51 ;  /* 0x000000ffff337224 */ /* 0x000fe400078e0a33 */
[C---:B------:R-:W-:Y:S02]  /*2d60*/  IMAD R66, R3.reuse, R55, R66 ;  /* 0x0000003703427224 */ /* 0x040fe400078e0242 */
[----:B------:R-:W-:Y:S01]  /*2d70*/  @!P3 IMAD.IADD R58, R58, 0x1, -R3 ;  /* 0x000000013a3ab824 */ /* 0x000fe200078e0a03 */
[C---:B------:R-:W-:Y:S01]  /*2d80*/  ISETP.GT.U32.AND P3, PT, R3.reuse, R64, PT ;  /* 0x000000400300720c */ /* 0x040fe20003f64070 */
[----:B------:R-:W-:-:S02]  /*2d90*/  IMAD R62, R3, R51, R62 ;  /* 0x00000033033e7224 */ /* 0x000fc400078e023e */
[--C-:B------:R-:W-:Y:S01]  /*2da0*/  @!P6 IMAD.IADD R60, R60, 0x1, -R3.reuse ;  /* 0x000000013c3ce824 */ /* 0x100fe200078e0a03 */
[C---:B------:R-:W-:Y:S01]  /*2db0*/  ISETP.GT.U32.AND P6, PT, R3.reuse, R66, PT ;  /* 0x000000420300720c */ /* 0x040fe20003fc4070 */
[----:B------:R-:W-:Y:S01]  /*2dc0*/  @!P0 IMAD.IADD R56, R56, 0x1, -R3 ;  /* 0x0000000138388824 */ /* 0x000fe200078e0a03 */
[----:B------:R-:W-:Y:S01]  /*2dd0*/  ISETP.GT.U32.AND P0, PT, R3, R62, PT ;  /* 0x0000003e0300720c */ /* 0x000fe20003f04070 */
[----:B------:R-:W-:Y:S02]  /*2de0*/  VIADD R65, R4, 0x16 ;  /* 0x0000001604417836 */ /* 0x000fe40000000000 */
[----:B------:R-:W-:-:S03]  /*2df0*/  IMAD.HI.U32 R53, R5, R70, RZ ;  /* 0x0000004605357227 */ /* 0x000fc600078e00ff */
[----:B------:R-:W-:Y:S01]  /*2e00*/  IABS R68, R65 ;  /* 0x0000004100447213 */ /* 0x000fe20000000000 */
[--C-:B------:R-:W-:Y:S02]  /*2e10*/  @!P3 IMAD.IADD R64, R64, 0x1, -R3.reuse ;  /* 0x000000014040b824 */ /* 0x100fe400078e0a03 */
[--C-:B------:R-:W-:Y:S02]  /*2e20*/  @!P4 IMAD.IADD R54, R54, 0x1, -R3.reuse ;  /* 0x000000013636c824 */ /* 0x100fe400078e0a03 */
[--C-:B------:R-:W-:Y:S01]  /*2e30*/  @!P6 IMAD.IADD R66, R66, 0x1, -R3.reuse ;  /* 0x000000014242e824 */ /* 0x100fe200078e0a03 */
[----:B------:R-:W-:Y:S01]  /*2e40*/  ISETP.GT.U32.AND P6, PT, R3, R64, PT ;  /* 0x000000400300720c */ /* 0x000fe20003fc4070 */
[----:B------:R-:W-:Y:S01]  /*2e50*/  @!P0 IMAD.IADD R62, R62, 0x1, -R3 ;  /* 0x000000013e3e8824 */ /* 0x000fe200078e0a03 */
[----:B------:R-:W-:Y:S01]  /*2e60*/  ISETP.GE.AND P0, PT, R59, RZ, PT ;  /* 0x000000ff3b00720c */ /* 0x000fe20003f06270 */
[----:B------:R-:W-:Y:S01]  /*2e70*/  IMAD.MOV R53, RZ, RZ, -R53 ;  /* 0x000000ffff357224 */ /* 0x000fe200078e0a35 */
[C---:B------:R-:W-:Y:S01]  /*2e80*/  ISETP.GT.U32.AND P4, PT, R3.reuse, R54, PT ;  /* 0x000000360300720c */ /* 0x040fe20003f84070 */
[----:B------:R-:W-:Y:S01]  /*2e90*/  VIADD R59, R4, 0x10 ;  /* 0x00000010043b7836 */ /* 0x000fe20000000000 */
[----:B------:R-:W-:Y:S01]  /*2ea0*/  ISETP.GT.U32.AND P3, PT, R3, R62, PT ;  /* 0x0000003e0300720c */ /* 0x000fe20003f64070 */
[----:B------:R-:W-:-:S03]  /*2eb0*/  IMAD.HI.U32 R51, R5, R68, RZ ;  /* 0x0000004405337227 */ /* 0x000fc600078e00ff */
[----:B------:R-:W-:Y:S01]  /*2ec0*/  IABS R74, R59 ;  /* 0x0000003b004a7213 */ /* 0x000fe20000000000 */
[C---:B------:R-:W-:Y:S02]  /*2ed0*/  IMAD R70, R3.reuse, R53, R70 ;  /* 0x0000003503467224 */ /* 0x040fe400078e0246 */
[----:B------:R-:W-:Y:S02]  /*2ee0*/  IMAD.MOV R51, RZ, RZ, -R51 ;  /* 0x000000ffff337224 */ /* 0x000fe400078e0a33 */
[----:B------:R-:W-:Y:S01]  /*2ef0*/  @!P6 IMAD.IADD R64, R64, 0x1, -R3 ;  /* 0x000000014040e824 */ /* 0x000fe200078e0a03 */
[C---:B------:R-:W-:Y:S01]  /*2f00*/  ISETP.GT.U32.AND P6, PT, R3.reuse, R70, PT ;  /* 0x000000460300720c */ /* 0x040fe20003fc4070 */
[----:B------:R-:W-:Y:S02]  /*2f10*/  IMAD R68, R3, R51, R68 ;  /* 0x0000003303447224 */ /* 0x000fe400078e0244 */
[----:B------:R-:W-:-:S04]  /*2f20*/  IMAD.HI.U32 R51, R5, R74, RZ ;  /* 0x0000004a05337227 */ /* 0x000fc800078e00ff */
[C---:B------:R-:W-:Y:S02]  /*2f30*/  VIADD R69, R4.reuse, 0x12 ;  /* 0x0000001204457836 */ /* 0x040fe40000000000 */
[----:B------:R-:W-:Y:S02]  /*2f40*/  VIADD R71, R4, 0xe ;  /* 0x0000000e04477836 */ /* 0x000fe40000000000 */
[----:B------:R-:W-:Y:S01]  /*2f50*/  IMAD.MOV R53, RZ, RZ, -R51 ;  /* 0x000000ffff357224 */ /* 0x000fe200078e0a33 */
[----:B------:R-:W-:Y:S01]  /*2f60*/  IABS R72, R69 ;  /* 0x0000004500487213 */ /* 0x000fe20000000000 */
[----:B------:R-:W-:Y:S01]  /*2f70*/  @!P4 IMAD.IADD R54, R54, 0x1, -R3 ;  /* 0x000000013636c824 */ /* 0x000fe200078e0a03 */
[----:B------:R-:W-:Y:S01]  /*2f80*/  IABS R76, R71 ;  /* 0x00000047004c7213 */ /* 0x000fe20000000000 */
[----:B------:R-:W-:Y:S01]  /*2f90*/  IMAD R74, R3, R53, R74 ;  /* 0x00000035034a7224 */ /* 0x000fe200078e024a */
[----:B------:R-:W-:Y:S01]  /*2fa0*/  ISETP.GE.AND P4, PT, R57, RZ, PT ;  /* 0x000000ff3900720c */ /* 0x000fe20003f86270 */
[----:B------:R-:W-:Y:S01]  /*2fb0*/  @!P5 IMAD.MOV R54, RZ, RZ, -R54 ;  /* 0x000000ffff36d224 */ /* 0x000fe200078e0a36 */
[----:B------:R-:W-:Y:S01]  /*2fc0*/  ISETP.GT.U32.AND P5, PT, R3, R66, PT ;  /* 0x000000420300720c */ /* 0x000fe20003fa4070 */
[----:B------:R-:W-:-:S04]  /*2fd0*/  IMAD.HI.U32 R55, R5, R72, RZ ;  /* 0x0000004805377227 */ /* 0x000fc800078e00ff */
[----:B------:R-:W-:Y:S01]  /*2fe0*/  @!P6 IMAD.IADD R70, R70, 0x1, -R3 ;  /* 0x000000014646e824 */ /* 0x000fe200078e0a03 */
[----:B------:R-:W-:Y:S01]  /*2ff0*/  ISETP.GT.U32.AND P6, PT, R3, R74, PT ;  /* 0x0000004a0300720c */ /* 0x000fe20003fc4070 */
[----:B------:R-:W-:-:S04]  /*3000*/  IMAD.HI.U32 R51, R5, R76, RZ ;  /* 0x0000004c05337227 */ /* 0x000fc800078e00ff */
[----:B------:R-:W-:Y:S02]  /*3010*/  IMAD.MOV R55, RZ, RZ, -R55 ;  /* 0x000000ffff377224 */ /* 0x000fe400078e0a37 */
[----:B------:R-:W-:Y:S02]  /*3020*/  VIADD R73, R4, 0xc ;  /* 0x0000000c04497836 */ /* 0x000fe40000000000 */
[----:B------:R-:W-:Y:S02]  /*3030*/  IMAD.MOV R51, RZ, RZ, -R51 ;  /* 0x000000ffff337224 */ /* 0x000fe400078e0a33 */
[C---:B------:R-:W-:Y:S01]  /*3040*/  IMAD R72, R3.reuse, R55, R72 ;  /* 0x0000003703487224 */ /* 0x040fe200078e0248 */
[----:B------:R-:W-:Y:S01]  /*3050*/  IABS R78, R73 ;  /* 0x00000049004e7213 */ /* 0x000fe20000000000 */
[C---:B------:R-:W-:Y:S02]  /*3060*/  IMAD R76, R3.reuse, R51, R76 ;  /* 0x00000033034c7224 */ /* 0x040fe400078e024c */
[--C-:B------:R-:W-:Y:S01]  /*3070*/  @!P3 IMAD.IADD R62, R62, 0x1, -R3.reuse ;  /* 0x000000013e3eb824 */ /* 0x100fe200078e0a03 */
[C---:B------:R-:W-:Y:S01]  /*3080*/  ISETP.GT.U32.AND P3, PT, R3.reuse, R68, PT ;  /* 0x000000440300720c */ /* 0x040fe20003f64070 */
[--C-:B------:R-:W-:Y:S01]  /*3090*/  @!P5 IMAD.IADD R66, R66, 0x1, -R3.reuse ;  /* 0x000000014242d824 */ /* 0x100fe200078e0a03 */
[C---:B------:R-:W-:Y:S01]  /*30a0*/  ISETP.GT.U32.AND P5, PT, R3.reuse, R72, PT ;  /* 0x000000480300720c */ /* 0x040fe20003fa4070 */
[----:B------:R-:W-:Y:S01]  /*30b0*/  @!P6 IMAD.IADD R74, R74, 0x1, -R3 ;  /* 0x000000014a4ae824 */ /* 0x000fe200078e0a03 */
[----:B------:R-:W-:Y:S01]  /*30c0*/  ISETP.GT.U32.AND P6, PT, R3, R76, PT ;  /* 0x0000004c0300720c */ /* 0x000fe20003fc4070 */
[----:B------:R-:W-:-:S04]  /*30d0*/  IMAD.HI.U32 R53, R5, R78, RZ ;  /* 0x0000004e05357227 */ /* 0x000fc800078e00ff */
[----:B------:R-:W-:Y:S02]  /*30e0*/  VIADD R75, R4, 0xa ;  /* 0x0000000a044b7836 */ /* 0x000fe40000000000 */
[----:B------:R-:W-:Y:S02]  /*30f0*/  IMAD.MOV R53, RZ, RZ, -R53 ;  /* 0x000000ffff357224 */ /* 0x000fe400078e0a35 */
[--C-:B------:R-:W-:Y:S01]  /*3100*/  @!P3 IMAD.IADD R68, R68, 0x1, -R3.reuse ;  /* 0x000000014444b824 */ /* 0x100fe200078e0a03 */
[----:B------:R-:W-:Y:S01]  /*3110*/  IABS R80, R75 ;  /* 0x0000004b00507213 */ /* 0x000fe20000000000 */
[----:B------:R-:W-:Y:S01]  /*3120*/  IMAD R78, R3, R53, R78 ;  /* 0x00000035034e7224 */ /* 0x000fe200078e024e */
[----:B------:R-:W-:Y:S01]  /*3130*/  ISETP.GE.AND P3, PT, R61, RZ, PT ;  /* 0x000000ff3d00720c */ /* 0x000fe20003f66270 */
[----:B------:R-:W-:Y:S01]  /*3140*/  @!P5 IMAD.IADD R72, R72, 0x1, -R3 ;  /* 0x000000014848d824 */ /* 0x000fe200078e0a03 */
[----:B------:R-:W-:Y:S01]  /*3150*/  ISETP.GE.AND P5, PT, R63, RZ, PT ;  /* 0x000000ff3f00720c */ /* 0x000fe20003fa6270 */
[----:B------:R-:W-:-:S02]  /*3160*/  VIADD R61, R4, 0x8 ;  /* 0x00000008043d7836 */ /* 0x000fc40000000000 */
[C---:B------:R-:W-:Y:S02]  /*3170*/  VIADD R63, R4.reuse, 0x6 ;  /* 0x00000006043f7836 */ /* 0x040fe40000000000 */
[----:B------:R-:W-:Y:S01]  /*3180*/  VIADD R77, R4, 0x4 ;  /* 0x00000004044d7836 */ /* 0x000fe20000000000 */
[----:B------:R-:W-:Y:S01]  /*3190*/  IABS R82, R61 ;  /* 0x0000003d00527213 */ /* 0x000fe20000000000 */
[----:B------:R-:W-:Y:S01]  /*31a0*/  @!P6 IMAD.IADD R76, R76, 0x1, -R3 ;  /* 0x000000014c4ce824 */ /* 0x000fe200078e0a03 */
[----:B------:R-:W-:Y:S01]  /*31b0*/  ISETP.GT.U32.AND P6, PT, R3, R78, PT ;  /* 0x0000004e0300720c */ /* 0x000fe20003fc4070 */
[----:B------:R-:W-:Y:S01]  /*31c0*/  IMAD.HI.U32 R55, R5, R80, RZ ;  /* 0x0000005005377227 */ /* 0x000fe200078e00ff */
[----:B------:R-:W-:Y:S02]  /*31d0*/  IABS R84, R63 ;  /* 0x0000003f00547213 */ /* 0x000fe40000000000 */
[----:B------:R-:W-:Y:S01]  /*31e0*/  IABS R86, R77 ;  /* 0x0000004d00567213 */ /* 0x000fe20000000000 */
[----:B------:R-:W-:-:S02]  /*31f0*/  IMAD.MOV R55, RZ, RZ, -R55 ;  /* 0x000000ffff377224 */ /* 0x000fc400078e0a37 */
[----:B------:R-:W-:Y:S01]  /*3200*/  @!P2 IMAD.MOV R56, RZ, RZ, -R56 ;  /* 0x000000ffff38a224 */ /* 0x000fe200078e0a38 */
[C---:B------:R-:W-:Y:S01]  /*3210*/  ISETP.GT.U32.AND P2, PT, R3.reuse, R68, PT ;  /* 0x000000440300720c */ /* 0x040fe20003f44070 */
[----:B------:R-:W-:Y:S01]  /*3220*/  @!P1 IMAD.MOV R58, RZ, RZ, -R58 ;  /* 0x000000ffff3a9224 */ /* 0x000fe200078e0a3a */
[C---:B------:R-:W-:Y:S01]  /*3230*/  ISETP.GT.U32.AND P1, PT, R3.reuse, R70, PT ;  /* 0x000000460300720c */ /* 0x040fe20003f24070 */
[----:B------:R-:W-:Y:S01]  /*3240*/  @!P4 IMAD.MOV R60, RZ, RZ, -R60 ;  /* 0x000000ffff3cc224 */ /* 0x000fe200078e0a3c */
[C---:B------:R-:W-:Y:S01]  /*3250*/  ISETP.GT.U32.AND P4, PT, R3.reuse, R72, PT ;  /* 0x000000480300720c */ /* 0x040fe20003f84070 */
[----:B------:R-:W-:Y:S02]  /*3260*/  IMAD R80, R3, R55, R80 ;  /* 0x0000003703507224 */ /* 0x000fe400078e0250 */
[----:B------:R-:W-:Y:S02]  /*3270*/  VIADD R79, R4, 0x2 ;  /* 0x00000002044f7836 */ /* 0x000fe40000000000 */
[----:B------:R-:W-:-:S03]  /*3280*/  IMAD.HI.U32 R51, R5, R82, RZ ;  /* 0x0000005205337227 */ /* 0x000fc600078e00ff */
[----:B------:R-:W-:Y:S01]  /*3290*/  IABS R88, R79 ;  /* 0x0000004f00587213 */ /* 0x000fe20000000000 */
[----:B------:R-:W-:-:S04]  /*32a0*/  IMAD.HI.U32 R53, R5, R84, RZ ;  /* 0x0000005405357227 */ /* 0x000fc800078e00ff */
[----:B------:R-:W-:-:S04]  /*32b0*/  IMAD.HI.U32 R55, R5, R86, RZ ;  /* 0x0000005605377227 */ /* 0x000fc800078e00ff */
[----:B------:R-:W-:Y:S02]  /*32c0*/  IMAD.MOV R51, RZ, RZ, -R51 ;  /* 0x000000ffff337224 */ /* 0x000fe400078e0a33 */
[----:B------:R-:W-:Y:S02]  /*32d0*/  IMAD.MOV R53, RZ, RZ, -R53 ;  /* 0x000000ffff357224 */ /* 0x000fe400078e0a35 */
[----:B------:R-:W-:Y:S02]  /*32e0*/  IMAD.MOV R55, RZ, RZ, -R55 ;  /* 0x000000ffff377224 */ /* 0x000fe400078e0a37 */
[----:B------:R-:W-:Y:S02]  /*32f0*/  @!P6 IMAD.IADD R78, R78, 0x1, -R3 ;  /* 0x000000014e4ee824 */ /* 0x000fe400078e0a03 */
[C---:B------:R-:W-:Y:S02]  /*3300*/  IMAD R82, R3.reuse, R51, R82 ;  /* 0x0000003303527224 */ /* 0x040fe400078e0252 */
[C---:B------:R-:W-:Y:S01]  /*3310*/  IMAD R84, R3.reuse, R53, R84 ;  /* 0x0000003503547224 */ /* 0x040fe200078e0254 */
[C---:B------:R-:W-:Y:S01]  /*3320*/  ISETP.GT.U32.AND P6, PT, R3.reuse, R78, PT ;  /* 0x0000004e0300720c */ /* 0x040fe20003fc4070 */
[----:B------:R-:W-:Y:S01]  /*3330*/  @!P0 IMAD.MOV R62, RZ, RZ, -R62 ;  /* 0x000000ffff3e8224 */ /* 0x000fe200078e0a3e */
[C---:B------:R-:W-:Y:S01]  /*3340*/  ISETP.GT.U32.AND P0, PT, R3.reuse, R74, PT ;  /* 0x0000004a0300720c */ /* 0x040fe20003f04070 */
[----:B------:R-:W-:-:S02]  /*3350*/  IMAD R86, R3, R55, R86 ;  /* 0x0000003703567224 */ /* 0x000fc400078e0256 */
[----:B------:R-:W-:-:S04]  /*3360*/  IMAD.HI.U32 R57, R5, R88, RZ ;  /* 0x0000005805397227 */ /* 0x000fc800078e00ff */
[----:B------:R-:W-:-:S04]  /*3370*/  IMAD.HI.U32 R5, R5, R90, RZ ;  /* 0x0000005a05057227 */ /* 0x000fc800078e00ff */
[----:B------:R-:W-:Y:S01]  /*3380*/  @!P3 IMAD.MOV R64, RZ, RZ, -R64 ;  /* 0x000000ffff40b224 */ /* 0x000fe200078e0a40 */
[C---:B------:R-:W-:Y:S01]  /*3390*/  ISETP.GT.U32.AND P3, PT, R3.reuse, R76, PT ;  /* 0x0000004c0300720c */ /* 0x040fe20003f64070 */
[----:B------:R-:W-:Y:S01]  /*33a0*/  @!P5 IMAD.MOV R66, RZ, RZ, -R66 ;  /* 0x000000ffff42d224 */ /* 0x000fe200078e0a42 */
[C---:B------:R-:W-:Y:S01]  /*33b0*/  ISETP.GT.U32.AND P5, PT, R3.reuse, R80, PT ;  /* 0x000000500300720c */ /* 0x040fe20003fa4070 */
[--C-:B------:R-:W-:Y:S01]  /*33c0*/  @!P2 IMAD.IADD R68, R68, 0x1, -R3.reuse ;  /* 0x000000014444a824 */ /* 0x100fe200078e0a03 */
[C---:B------:R-:W-:Y:S01]  /*33d0*/  ISETP.GT.U32.AND P2, PT, R3.reuse, R82, PT ;  /* 0x000000520300720c */ /* 0x040fe20003f44070 */
[--C-:B------:R-:W-:Y:S01]  /*33e0*/  @!P1 IMAD.IADD R70, R70, 0x1, -R3.reuse ;  /* 0x0000000146469824 */ /* 0x100fe200078e0a03 */
[C---:B------:R-:W-:Y:S01]  /*33f0*/  ISETP.GT.U32.AND P1, PT, R3.reuse, R84, PT ;  /* 0x000000540300720c */ /* 0x040fe20003f24070 */
[----:B------:R-:W-:Y:S01]  /*3400*/  @!P4 IMAD.IADD R72, R72, 0x1, -R3 ;  /* 0x000000014848c824 */ /* 0x000fe200078e0a03 */
[----:B------:R-:W-:Y:S01]  /*3410*/  ISETP.GT.U32.AND P4, PT, R3, R86, PT ;  /* 0x000000560300720c */ /* 0x000fe20003f84070 */
[----:B------:R-:W-:-:S02]  /*3420*/  IMAD.MOV R57, RZ, RZ, -R57 ;  /* 0x000000ffff397224 */ /* 0x000fc400078e0a39 */
[----:B------:R-:W-:Y:S02]  /*3430*/  IMAD.MOV R5, RZ, RZ, -R5 ;  /* 0x000000ffff057224 */ /* 0x000fe400078e0a05 */
[C---:B------:R-:W-:Y:S02]  /*3440*/  IMAD R88, R3.reuse, R57, R88 ;  /* 0x0000003903587224 */ /* 0x040fe400078e0258 */
[C---:B------:R-:W-:Y:S02]  /*3450*/  IMAD R90, R3.reuse, R5, R90 ;  /* 0x00000005035a7224 */ /* 0x040fe400078e025a */
[--C-:B------:R-:W-:Y:S01]  /*3460*/  @!P0 IMAD.IADD R74, R74, 0x1, -R3.reuse ;  /* 0x000000014a4a8824 */ /* 0x100fe200078e0a03 */
[C---:B------:R-:W-:Y:S01]  /*3470*/  ISETP.GT.U32.AND P0, PT, R3.reuse, R88, PT ;  /* 0x000000580300720c */ /* 0x040fe20003f04070 */
[--C-:B------:R-:W-:Y:S01]  /*3480*/  @!P6 IMAD.IADD R78, R78, 0x1, -R3.reuse ;  /* 0x000000014e4ee824 */ /* 0x100fe200078e0a03 */
[----:B------:R-:W-:Y:S01]  /*3490*/  ISETP.GT.U32.AND P6, PT, R3, R90, PT ;  /* 0x0000005a0300720c */ /* 0x000fe20003fc4070 */
[--C-:B------:R-:W-:Y:S01]  /*34a0*/  @!P3 IMAD.IADD R76, R76, 0x1, -R3.reuse ;  /* 0x000000014c4cb824 */ /* 0x100fe200078e0a03 */
[----:B------:R-:W-:Y:S01]  /*34b0*/  ISETP.GE.AND P3, PT, R65, RZ, PT ;  /* 0x000000ff4100720c */ /* 0x000fe20003f66270 */
        /* <DEDUP_REMOVED lines=10> */
[----:B------:R-:W-:-:S02]  /*3560*/  @!P6 IMAD.IADD R90, R90, 0x1, -R3 ;  /* 0x000000015a5ae824 */ /* 0x000fc400078e0a03 */
[----:B------:R-:W-:Y:S01]  /*3570*/  @!P3 IMAD.MOV R68, RZ, RZ, -R68 ;  /* 0x000000ffff44b224 */ /* 0x000fe200078e0a44 */
[C---:B------:R-:W-:Y:S01]  /*3580*/  ISETP.GT.U32.AND P3, PT, R3.reuse, R80, PT ;  /* 0x000000500300720c */ /* 0x040fe20003f64070 */
        /* <DEDUP_REMOVED lines=9> */
[----:B------:R-:W-:Y:S01]  /*3620*/  ISETP.GT.U32.AND P4, PT, R3, R90, PT ;  /* 0x0000005a0300720c */ /* 0x000fe20003f84070 */
[----:B------:R-:W-:Y:S01]  /*3630*/  IMAD R114, R2, UR22, RZ ;  /* 0x0000001602727c24 */ /* 0x000fe2000f8e02ff */
        /* <DEDUP_REMOVED lines=11> */
[----:B------:R-:W-:Y:S01]  /*36f0*/  @!P4 IMAD.IADD R90, R90, 0x1, -R3 ;  /* 0x000000015a5ac824 */ /* 0x000fe200078e0a03 */
[----:B------:R-:W-:-:S02]  /*3700*/  ISETP.NE.AND P4, PT, R49, RZ, PT ;  /* 0x000000ff3100720c */ /* 0x000fc40003f85270 */
[----:B------:R-:W-:Y:S01]  /*3710*/  LOP3.LUT R3, RZ, R49, RZ, 0x33, !PT ;  /* 0x00000031ff037212 */ /* 0x000fe200078e33ff */
[----:B------:R-:W-:Y:S02]  /*3720*/  @!P3 IMAD.MOV R80, RZ, RZ, -R80 ;  /* 0x000000ffff50b224 */ /* 0x000fe400078e0a50 */
[----:B------:R-:W-:Y:S01]  /*3730*/  @!P5 IMAD.MOV R82, RZ, RZ, -R82 ;  /* 0x000000ffff52d224 */ /* 0x000fe200078e0a52 */
[C---:B------:R-:W-:Y:S01]  /*3740*/  SEL R52, R3.reuse, R52, !P4 ;  /* 0x0000003403347207 */ /* 0x040fe20006000000 */
[----:B------:R-:W-:Y:S01]  /*3750*/  @!P2 IMAD.MOV R84, RZ, RZ, -R84 ;  /* 0x000000ffff54a224 */ /* 0x000fe200078e0a54 */
[C---:B------:R-:W-:Y:S01]  /*3760*/  SEL R54, R3.reuse, R54, !P4 ;  /* 0x0000003603367207 */ /* 0x040fe20006000000 */
[----:B------:R-:W-:Y:S01]  /*3770*/  @!P1 IMAD.MOV R86, RZ, RZ, -R86 ;  /* 0x000000ffff569224 */ /* 0x000fe200078e0a56 */
[C---:B------:R-:W-:Y:S01]  /*3780*/  SEL R48, R3.reuse, R48, !P4 ;  /* 0x0000003003307207 */ /* 0x040fe20006000000 */
[----:B------:R-:W-:Y:S01]  /*3790*/  IMAD R52, R52, UR21, RZ ;  /* 0x0000001534347c24 */ /* 0x000fe2000f8e02ff */
[C---:B------:R-:W-:Y:S01]  /*37a0*/  SEL R50, R3.reuse, R50, !P4 ;  /* 0x0000003203327207 */ /* 0x040fe20006000000 */
[----:B------:R-:W-:Y:S01]  /*37b0*/  IMAD R54, R54, UR21, RZ ;  /* 0x0000001536367c24 */ /* 0x000fe2000f8e02ff */
[C---:B------:R-:W-:Y:S01]  /*37c0*/  SEL R56, R3.reuse, R56, !P4 ;  /* 0x0000003803387207 */ /* 0x040fe20006000000 */
[----:B------:R-:W-:Y:S01]  /*37d0*/  @!P6 IMAD.MOV R88, RZ, RZ, -R88 ;  /* 0x000000ffff58e224 */ /* 0x000fe200078e0a58 */
[C---:B------:R-:W-:Y:S01]  /*37e0*/  SEL R58, R3.reuse, R58, !P4 ;  /* 0x0000003a033a7207 */ /* 0x040fe20006000000 */
[----:B------:R-:W-:Y:S01]  /*37f0*/  @!P0 IMAD.MOV R90, RZ, RZ, -R90 ;  /* 0x000000ffff5a8224 */ /* 0x000fe200078e0a5a */
[C---:B------:R-:W-:Y:S01]  /*3800*/  SEL R64, R3.reuse, R64, !P4 ;  /* 0x0000004003407207 */ /* 0x040fe20006000000 */
[----:B------:R-:W-:Y:S01]  /*3810*/  IMAD R48, R48, UR21, RZ ;  /* 0x0000001530307c24 */ /* 0x000fe2000f8e02ff */
[----:B------:R-:W-:Y:S01]  /*3820*/  IADD3 R5, P3, R52, UR16, RZ ;  /* 0x0000001034057c10 */ /* 0x000fe2000ff7e0ff */
[----:B------:R-:W-:Y:S01]  /*3830*/  IMAD R50, R50, UR21, RZ ;  /* 0x0000001532327c24 */ /* 0x000fe2000f8e02ff */
[----:B------:R-:W-:Y:S01]  /*3840*/  IADD3 R4, P2, R54, UR16, RZ ;  /* 0x0000001036047c10 */ /* 0x000fe2000ff5e0ff */
[----:B------:R-:W-:Y:S01]  /*3850*/  IMAD R64, R64, UR21, RZ ;  /* 0x0000001540407c24 */ /* 0x000fe2000f8e02ff */
[----:B------:R-:W-:-:S02]  /*3860*/  SEL R6, R3, R6, !P4 ;  /* 0x0000000603067207 */ /* 0x000fc40006000000 */
[C---:B------:R-:W-:Y:S02]  /*3870*/  SEL R7, R3.reuse, R7, !P4 ;  /* 0x0000000703077207 */ /* 0x040fe40006000000 */
[C---:B------:R-:W-:Y:S01]  /*3880*/  SEL R8, R3.reuse, R8, !P4 ;  /* 0x0000000803087207 */ /* 0x040fe20006000000 */
[----:B------:R-:W-:Y:S01]  /*3890*/  IMAD R6, R6, UR21, RZ ;  /* 0x0000001506067c24 */ /* 0x000fe2000f8e02ff */
[C---:B------:R-:W-:Y:S02]  /*38a0*/  SEL R9, R3.reuse, R9, !P4 ;  /* 0x0000000903097207 */ /* 0x040fe40006000000 */
[C---:B------:R-:W-:Y:S02]  /*38b0*/  SEL R10, R3.reuse, R10, !P4 ;  /* 0x0000000a030a7207 */ /* 0x040fe40006000000 */
[----:B------:R-:W-:Y:S01]  /*38c0*/  SEL R11, R3, R11, !P4 ;  /* 0x0000000b030b7207 */ /* 0x000fe20006000000 */
[----:B------:R-:W-:Y:S01]  /*38d0*/  IMAD R9, R9, UR21, RZ ;  /* 0x0000001509097c24 */ /* 0x000fe2000f8e02ff */
[----:B------:R-:W-:-:S02]  /*38e0*/  SEL R12, R3, R12, !P4 ;  /* 0x0000000c030c7207 */ /* 0x000fc40006000000 */
[----:B------:R-:W-:Y:S01]  /*38f0*/  SEL R13, R3, R13, !P4 ;  /* 0x0000000d030d7207 */ /* 0x000fe20006000000 */
[----:B------:R-:W-:Y:S01]  /*3900*/  IMAD R11, R11, UR21, RZ ;  /* 0x000000150b0b7c24 */ /* 0x000fe2000f8e02ff */
[C---:B------:R-:W-:Y:S02]  /*3910*/  SEL R14, R3.reuse, R14, !P4 ;  /* 0x0000000e030e7207 */ /* 0x040fe40006000000 */
[----:B------:R-:W-:Y:S01]  /*3920*/  SEL R15, R3, R15, !P4 ;  /* 0x0000000f030f7207 */ /* 0x000fe20006000000 */
[----:B------:R-:W-:Y:S01]  /*3930*/  IMAD R13, R13, UR21, RZ ;  /* 0x000000150d0d7c24 */ /* 0x000fe2000f8e02ff */
[C---:B------:R-:W-:Y:S02]  /*3940*/  SEL R16, R3.reuse, R16, !P4 ;  /* 0x0000001003107207 */ /* 0x040fe40006000000 */
[----:B------:R-:W-:Y:S01]  /*3950*/  SEL R17, R3, R17, !P4 ;  /* 0x0000001103117207 */ /* 0x000fe20006000000 */
[----:B------:R-:W-:Y:S01]  /*3960*/  IMAD R15, R15, UR21, RZ ;  /* 0x000000150f0f7c24 */ /* 0x000fe2000f8e02ff */
[----:B------:R-:W-:-:S02]  /*3970*/  SEL R18, R3, R18, !P4 ;  /* 0x0000001203127207 */ /* 0x000fc40006000000 */
[C---:B------:R-:W-:Y:S02]  /*3980*/  SEL R20, R3.reuse, R20, !P4 ;  /* 0x0000001403147207 */ /* 0x040fe40006000000 */
[C---:B------:R-:W-:Y:S02]  /*3990*/  SEL R19, R3.reuse, R19, !P4 ;  /* 0x0000001303137207 */ /* 0x040fe40006000000 */
[C---:B------:R-:W-:Y:S02]  /*39a0*/  SEL R21, R3.reuse, R21, !P4 ;  /* 0x0000001503157207 */ /* 0x040fe40006000000 */
[C---:B------:R-:W-:Y:S02]  /*39b0*/  SEL R22, R3.reuse, R22, !P4 ;  /* 0x0000001603167207 */ /* 0x040fe40006000000 */
[C---:B------:R-:W-:Y:S02]  /*39c0*/  SEL R23, R3.reuse, R23, !P4 ;  /* 0x0000001703177207 */ /* 0x040fe40006000000 */
[----:B------:R-:W-:-:S02]  /*39d0*/  SEL R24, R3, R24, !P4 ;  /* 0x0000001803187207 */ /* 0x000fc40006000000 */
[----:B------:R-:W-:Y:S01]  /*39e0*/  SEL R25, R3, R25, !P4 ;  /* 0x0000001903197207 */ /* 0x000fe20006000000 */
[----:B------:R-:W-:Y:S01]  /*39f0*/  IMAD R63, R23, UR21, RZ ;  /* 0x00000015173f7c24 */ /* 0x000fe2000f8e02ff */
[C---:B------:R-:W-:Y:S01]  /*3a00*/  SEL R26, R3.reuse, R26, !P4 ;  /* 0x0000001a031a7207 */ /* 0x040fe20006000000 */
[----:B------:R-:W-:Y:S01]  /*3a10*/  IMAD R24, R24, UR21, RZ ;  /* 0x0000001518187c24 */ /* 0x000fe2000f8e02ff */
        /* <DEDUP_REMOVED lines=16> */
[C---:B------:R-:W-:Y:S01]  /*3b20*/  SEL R35, R3.reuse, R35, !P4 ;  /* 0x0000002303237207 */ /* 0x040fe20006000000 */
[----:B------:R-:W-:Y:S01]  /*3b30*/  IMAD R34, R34, UR21, RZ ;  /* 0x0000001522227c24 */ /* 0x000fe2000f8e02ff */
[----:B------:R-:W-:Y:S01]  /*3b40*/  SEL R36, R3, R36, !P4 ;  /* 0x0000002403247207 */ /* 0x000fe20006000000 */
        /* <DEDUP_REMOVED lines=51> */
[----:B------:R-:W-:Y:S01]  /*3e80*/  SEL R3, R3, R90, !P4 ;  /* 0x0000005a03037207 */ /* 0x000fe20006000000 */
[----:B------:R-:W-:Y:S01]  /*3e90*/  IMAD R86, R86, UR21, RZ ;  /* 0x0000001556567c24 */ /* 0x000fe2000f8e02ff */
[----:B------:R-:W-:Y:S01]  /*3ea0*/  R2UR UR55, R5 ;  /* 0x00000000053772ca */ /* 0x000fe200000e0000 */
[----:B------:R-:W-:Y:S01]  /*3eb0*/  IMAD R5, R58, UR21, RZ ;  /* 0x000000153a057c24 */ /* 0x000fe2000f8e02ff */
[----:B------:R-:W-:Y:S01]  /*3ec0*/  R2UR UR54, R4 ;  /* 0x00000000043672ca */ /* 0x000fe200000e0000 */
[----:B------:R-:W-:Y:S01]  /*3ed0*/  IMAD R4, R56, UR21, RZ ;  /* 0x0000001538047c24 */ /* 0x000fe2000f8e02ff */
[----:B------:R-:W-:Y:S01]  /*3ee0*/  IADD3 R51, P5, R48, UR16, RZ ;  /* 0x0000001030337c10 */ /* 0x000fe2000ffbe0ff */
[----:B------:R-:W-:Y:S01]  /*3ef0*/  IMAD R187, R3, UR21, RZ ;  /* 0x0000001503bb7c24 */ /* 0x000fe2000f8e02ff */
[----:B------:R-:W-:Y:S01]  /*3f00*/  IADD3 R49, P4, R50, UR16, RZ ;  /* 0x0000001032317c10 */ /* 0x000fe2000ff9e0ff */
[----:B------:R-:W-:Y:S01]  /*3f10*/  IMAD R185, R88, UR21, RZ ;  /* 0x0000001558b97c24 */ /* 0x000fe2000f8e02ff */
[----:B------:R-:W-:-:S02]  /*3f20*/  SHF.R.S32.HI R57, RZ, 0x1f, R50 ;  /* 0x0000001fff397819 */ /* 0x000fc40000011432 */
[----:B------:R-:W-:Y:S02]  /*3f30*/  R2UR UR57, R51 ;  /* 0x00000000333972ca */ /* 0x000fe400000e0000 */
[----:B------:R-:W-:Y:S02]  /*3f40*/  SHF.R.S32.HI R55, RZ, 0x1f, R54 ;  /* 0x0000001fff377819 */ /* 0x000fe40000011436 */
[----:B------:R-:W-:Y:S02]  /*3f50*/  IADD3.X R57, R57, UR17, RZ, P4, !PT ;  /* 0x0000001139397c10 */ /* 0x000fe4000a7fe4ff */
[----:B------:R-:W-:Y:S02]  /*3f60*/  SHF.R.S32.HI R58, RZ, 0x1f, R48 ;  /* 0x0000001fff3a7819 */ /* 0x000fe40000011430 */
[----:B------:R-:W-:Y:S02]  /*3f70*/  IADD3 R53, P1, R4, UR16, RZ ;  /* 0x0000001004357c10 */ /* 0x000fe4000ff3e0ff */
[----:B------:R-:W-:-:S02]  /*3f80*/  IADD3 R51, P0, R5, UR16, RZ ;  /* 0x0000001005337c10 */ /* 0x000fc4000ff1e0ff */
[----:B------:R-:W-:Y:S02]  /*3f90*/  SHF.R.S32.HI R54, RZ, 0x1f, R4 ;  /* 0x0000001fff367819 */ /* 0x000fe40000011404 */
[----:B------:R-:W-:Y:S02]  /*3fa0*/  IADD3 R50, P4, R64, UR16, RZ ;  /* 0x0000001040327c10 */ /* 0x000fe4000ff9e0ff */
[----:B------:R-:W-:Y:S02]  /*3fb0*/  IADD3.X R58, R58, UR17, RZ, P5, !PT ;  /* 0x000000113a3a7c10 */ /* 0x000fe4000affe4ff */
[----:B------:R-:W-:Y:S02]  /*3fc0*/  R2UR UR52, R51 ;  /* 0x00000000333472ca */ /* 0x000fe400000e0000 */
[----:B------:R-:W-:Y:S02]  /*3fd0*/  IADD3.X R54, R54, UR17, RZ, P1, !PT ;  /* 0x0000001136367c10 */ /* 0x000fe40008ffe4ff */
[----:B------:R-:W-:-:S02]  /*3fe0*/  R2UR UR49, R50 ;  /* 0x00000000323172ca */ /* 0x000fc400000e0000 */
[----:B------:R-:W-:Y:S02]  /*3ff0*/  IADD3 R48, P5, R62, UR16, RZ ;  /* 0x000000103e307c10 */ /* 0x000fe4000ffbe0ff */
[----:B------:R-:W-:Y:S02]  /*4000*/  IADD3 R4, P1, R70, UR16, RZ ;  /* 0x0000001046047c10 */ /* 0x000fe4000ff3e0ff */
[----:B------:R-:W-:Y:S02]  /*4010*/  SHF.R.S32.HI R51, RZ, 0x1f, R62 ;  /* 0x0000001fff337819 */ /* 0x000fe4000001143e */
[----:B------:R-:W-:Y:S02]  /*4020*/  SHF.R.S32.HI R50, RZ, 0x1f, R64 ;  /* 0x0000001fff327819 */ /* 0x000fe40000011440 */
[----:B------:R-:W-:Y:S02]  /*4030*/  R2UR UR56, R49 ;  /* 0x00000000313872ca */ /* 0x000fe400000e0000 */
[----:B------:R-:W-:-:S02]  /*4040*/  R2UR UR53, R53 ;  /* 0x00000000353572ca */ /* 0x000fc400000e0000 */
[----:B------:R-:W-:Y:S02]  /*4050*/  IADD3 R49, P6, R60, UR16, RZ ;  /* 0x000000103c317c10 */ /* 0x000fe4000ffde0ff */
[----:B------:R-:W-:Y:S02]  /*4060*/  R2UR UR50, R48 ;  /* 0x00000000303272ca */ /* 0x000fe400000e0000 */
[----:B------:R-:W-:Y:S02]  /*4070*/  SHF.R.S32.HI R56, RZ, 0x1f, R52 ;  /* 0x0000001fff387819 */ /* 0x000fe40000011434 */
[----:B------:R-:W-:Y:S02]  /*4080*/  IADD3.X R55, R55, UR17, RZ, P2, !PT ;  /* 0x0000001137377c10 */ /* 0x000fe400097fe4ff */
[----:B------:R-:W-:Y:S02]  /*4090*/  R2UR UR46, R4 ;  /* 0x00000000042e72ca */ /* 0x000fe400000e0000 */
[----:B------:R-:W-:-:S02]  /*40a0*/  SHF.R.S32.HI R53, RZ, 0x1f, R5 ;  /* 0x0000001fff357819 */ /* 0x000fc40000011405 */
[----:B------:R-:W-:Y:S02]  /*40b0*/  IADD3.X R51, R51, UR17, RZ, P5, !PT ;  /* 0x0000001133337c10 */ /* 0x000fe4000affe4ff */
[----:B------:R-:W-:Y:S02]  /*40c0*/  IADD3.X R50, R50, UR17, RZ, P4, !PT ;  /* 0x0000001132327c10 */ /* 0x000fe4000a7fe4ff */
[----:B------:R-:W-:Y:S02]  /*40d0*/  IADD3 R48, P2, R68, UR16, RZ ;  /* 0x0000001044307c10 */ /* 0x000fe4000ff5e0ff */
[----:B------:R-:W-:Y:S02]  /*40e0*/  SHF.R.S32.HI R52, RZ, 0x1f, R60 ;  /* 0x0000001fff347819 */ /* 0x000fe4000001143c */
[----:B------:R-:W-:Y:S02]  /*40f0*/  IADD3 R5, P5, R76, UR16, RZ ;  /* 0x000000104c057c10 */ /* 0x000fe4000ffbe0ff */
[----:B------:R-:W-:-:S02]  /*4100*/  IADD3 R4, P4, R78, UR16, RZ ;  /* 0x000000104e047c10 */ /* 0x000fc4000ff9e0ff */
[----:B------:R-:W-:Y:S02]  /*4110*/  R2UR UR51, R49 ;  /* 0x00000000313372ca */ /* 0x000fe400000e0000 */
[----:B------:R-:W-:Y:S02]  /*4120*/  IADD3.X R56, R56, UR17, RZ, P3, !PT ;  /* 0x0000001138387c10 */ /* 0x000fe40009ffe4ff */
[----:B------:R-:W-:Y:S02]  /*4130*/  IADD3 R49, P3, R66, UR16, RZ ;  /* 0x0000001042317c10 */ /* 0x000fe4000ff7e0ff */
[----:B------:R-:W-:Y:S02]  /*4140*/  R2UR UR47, R48 ;  /* 0x00000000302f72ca */ /* 0x000fe400000e0000 */
[----:B------:R-:W-:Y:S02]  /*4150*/  IADD3.X R52, R52, UR17, RZ, P6, !PT ;  /* 0x0000001134347c10 */ /* 0x000fe4000b7fe4ff */
[----:B------:R-:W-:-:S02]  /*4160*/  R2UR UR43, R5 ;  /* 0x00000000052b72ca */ /* 0x000fc400000e0000 */
[----:B------:R-:W-:Y:S02]  /*4170*/  R2UR UR42, R4 ;  /* 0x00000000042a72ca */ /* 0x000fe400000e0000 */
[----:B------:R-:W-:Y:S02]  /*4180*/  IADD3 R48, P6, R74, UR16, RZ ;  /* 0x000000104a307c10 */ /* 0x000fe4000ffde0ff */
[----:B------:R-:W-:Y:S02]  /*4190*/  SHF.R.S32.HI R5, RZ, 0x1f, R68 ;  /* 0x0000001fff057819 */ /* 0x000fe40000011444 */
[----:B------:R-:W-:Y:S02]  /*41a0*/  SHF.R.S32.HI R4, RZ, 0x1f, R70 ;  /* 0x0000001fff047819 */ /* 0x000fe40000011446 */
[----:B------:R-:W-:Y:S02]  /*41b0*/  R2UR UR48, R49 ;  /* 0x00000000313072ca */ /* 0x000fe400000e0000 */
[----:B------:R-:W-:-:S02]  /*41c0*/  IADD3.X R53, R53, UR17, RZ, P0, !PT ;  /* 0x0000001135357c10 */ /* 0x000fc400087fe4ff */
[----:B------:R-:W-:Y:S02]  /*41d0*/  IADD3 R49, P0, R72, UR16, RZ ;  /* 0x0000001048317c10 */ /* 0x000fe4000ff1e0ff */
[----:B------:R-:W-:Y:S02]  /*41e0*/  R2UR UR44, R48 ;  /* 0x00000000302c72ca */ /* 0x000fe400000e0000 */
[----:B------:R-:W-:Y:S02]  /*41f0*/  IADD3.X R5, R5, UR17, RZ, P2, !PT ;  /* 0x0000001105057c10 */ /* 0x000fe400097fe4ff */
[----:B------:R-:W-:Y:S02]  /*4200*/  IADD3.X R4, R4, UR17, RZ, P1, !PT ;  /* 0x0000001104047c10 */ /* 0x000fe40008ffe4ff */
[----:B------:R-:W-:Y:S02]  /*4210*/  SHF.R.S32.HI R48, RZ, 0x1f, R66 ;  /* 0x0000001fff307819 */ /* 0x000fe40000011442 */
[----:B------:R-:W-:-:S02]  /*4220*/  SHF.R.S32.HI R78, RZ, 0x1f, R78 ;  /* 0x0000001fff4e7819 */ /* 0x000fc4000001144e */
[----:B------:R-:W-:Y:S02]  /*4230*/  R2UR UR45, R49 ;  /* 0x00000000312d72ca */ /* 0x000fe400000e0000 */
[----:B------:R-:W-:Y:S02]  /*4240*/  R2UR UR13, R5 ;  /* 0x00000000050d72ca */ /* 0x000fe400000e0000 */
[----:B------:R-:W-:Y:S02]  /*4250*/  R2UR UR12, R4 ;  /* 0x00000000040c72ca */ /* 0x000fe400000e0000 */
[----:B------:R-:W-:Y:S02]  /*4260*/  SHF.R.S32.HI R49, RZ, 0x1f, R72 ;  /* 0x0000001fff317819 */ /* 0x000fe40000011448 */
[----:B------:R-:W-:Y:S02]  /*4270*/  IADD3.X R48, R48, UR17, RZ, P3, !PT ;  /* 0x0000001130307c10 */ /* 0x000fe40009ffe4ff */
[----:B------:R-:W-:-:S02]  /*4280*/  SHF.R.S32.HI R5, RZ, 0x1f, R76 ;  /* 0x0000001fff057819 */ /* 0x000fc4000001144c */
[----:B------:R-:W-:Y:S02]  /*4290*/  IADD3.X R4, R78, UR17, RZ, P4, !PT ;  /* 0x000000114e047c10 */ /* 0x000fe4000a7fe4ff */
[----:B------:R-:W-:Y:S02]  /*42a0*/  IADD3.X R49, R49, UR17, RZ, P0, !PT ;  /* 0x0000001131317c10 */ /* 0x000fe400087fe4ff */
[----:B------:R-:W-:Y:S02]  /*42b0*/  R2UR UR14, R48 ;  /* 0x00000000300e72ca */ /* 0x000fe400000e0000 */
[----:B------:R-:W-:Y:S02]  /*42c0*/  IADD3.X R5, R5, UR17, RZ, P5, !PT ;  /* 0x0000001105057c10 */ /* 0x000fe4000affe4ff */
[----:B------:R-:W-:Y:S02]  /*42d0*/  R2UR UR8, R4 ;  /* 0x00000000040872ca */ /* 0x000fe400000e0000 */
[----:B------:R-:W-:-:S02]  /*42e0*/  IADD3 R59, P0, R86, UR16, RZ ;  /* 0x00000010563b7c10 */ /* 0x000fc4000ff1e0ff */
[----:B------:R-:W-:Y:S02]  /*42f0*/  SHF.R.S32.HI R48, RZ, 0x1f, R74 ;  /* 0x0000001fff307819 */ /* 0x000fe4000001144a */
[----:B------:R-:W-:Y:S02]  /*4300*/  SHF.R.S32.HI R4, RZ, 0x1f, R86 ;  /* 0x0000001fff047819 */ /* 0x000fe40000011456 */
[----:B------:R-:W-:Y:S02]  /*4310*/  R2UR UR9, R5 ;  /* 0x00000000050972ca */ /* 0x000fe400000e0000 */
[----:B------:R-:W-:Y:S02]  /*4320*/  IADD3 R60, P1, R84, UR16, RZ ;  /* 0x00000010543c7c10 */ /* 0x000fe4000ff3e0ff */
[----:B------:R-:W-:Y:S02]  /*4330*/  IADD3.X R48, R48, UR17, RZ, P6, !PT ;  /* 0x0000001130307c10 */ /* 0x000fe4000b7fe4ff */
[----:B------:R-:W-:-:S02]  /*4340*/  R2UR UR11, R49 ;  /* 0x00000000310b72ca */ /* 0x000fc400000e0000 */
[----:B------:R-:W-:Y:S02]  /*4350*/  SHF.R.S32.HI R5, RZ, 0x1f, R84 ;  /* 0x0000001fff057819 */ /* 0x000fe40000011454 */
[----:B------:R-:W-:Y:S02]  /*4360*/  IADD3.X R4, R4, UR17, RZ, P0, !PT ;  /* 0x0000001104047c10 */ /* 0x000fe400087fe4ff */
[----:B------:R-:W-:Y:S02]  /*4370*/  IADD3 R62, P3, R80, UR16, RZ ;  /* 0x00000010503e7c10 */ /* 0x000fe4000ff7e0ff */
[----:B------:R-:W-:Y:S02]  /*4380*/  SHF.R.S32.HI R49, RZ, 0x1f, R80 ;  /* 0x0000001fff317819 */ /* 0x000fe40000011450 */
[----:B------:R-:W-:Y:S02]  /*4390*/  R2UR UR10, R48 ;  /* 0x00000000300a72ca */ /* 0x000fe400000e0000 */
[----:B------:R-:W-:-:S02]  /*43a0*/  IADD3.X R5, R5, UR17, RZ, P1, !PT ;  /* 0x0000001105057c10 */ /* 0x000fc40008ffe4ff */
[----:B------:R-:W-:Y:S01]  /*43b0*/  R2UR UR4, R4 ;  /* 0x00000000040472ca */ /* 0x000fe200000e0000 */
[----:B------:R-:W-:Y:S01]  /*43c0*/  IMAD R4, R7, UR21, RZ ;  /* 0x0000001507047c24 */ /* 0x000fe2000f8e02ff */
[----:B------:R-:W-:Y:S02]  /*43d0*/  IADD3 R61, P2, R82, UR16, RZ ;  /* 0x00000010523d7c10 */ /* 0x000fe4000ff5e0ff */
[----:B------:R-:W-:Y:S02]  /*43e0*/  SHF.R.S32.HI R48, RZ, 0x1f, R82 ;  /* 0x0000001fff307819 */ /* 0x000fe40000011452 */
[----:B------:R-:W-:Y:S02]  /*43f0*/  IADD3.X R49, R49, UR17, RZ, P3, !PT ;  /* 0x0000001131317c10 */ /* 0x000fe40009ffe4ff */
[----:B------:R-:W-:Y:S01]  /*4400*/  R2UR UR5, R5 ;  /* 0x00000000050572ca */ /* 0x000fe200000e0000 */
[----:B------:R-:W-:Y:S01]  /*4410*/  IMAD R5, R8, UR21, RZ ;  /* 0x0000001508057c24 */ /* 0x000fe2000f8e02ff */
[----:B------:R-:W-:-:S02]  /*4420*/  IADD3.X R48, R48, UR17, RZ, P2, !PT ;  /* 0x0000001130307c10 */ /* 0x000fc400097fe4ff */
[----:B------:R-:W-:Y:S01]  /*4430*/  R2UR UR7, R49 ;  /* 0x00000000310772ca */ /* 0x000fe200000e0000 */
[----:B------:R-:W-:Y:S01]  /*4440*/  IMAD R49, R12, UR21, RZ ;  /* 0x000000150c317c24 */ /* 0x000fe2000f8e02ff */
[----:B------:R-:W-:Y:S01]  /*4450*/  R2UR UR28, R51 ;  /* 0x00000000331c72ca */ /* 0x000fe200000e0000 */
[----:B------:R-:W-:Y:S01]  /*4460*/  IMAD R51, R16, UR21, RZ ;  /* 0x0000001510337c24 */ /* 0x000fe2000f8e02ff */
[----:B------:R-:W-:Y:S02]  /*4470*/  SHF.R.S32.HI R8, RZ, 0x1f, R4 ;  /* 0x0000001fff087819 */ /* 0x000fe40000011404 */
[----:B------:R-:W-:Y:S02]  /*4480*/  IADD3 R2, P2, R4, UR16, RZ ;  /* 0x0000001004027c10 */ /* 0x000fe4000ff5e0ff */
[----:B------:R-:W-:Y:S02]  /*4490*/  SHF.R.S32.HI R12, RZ, 0x1f, R9 ;  /* 0x0000001fff0c7819 */ /* 0x000fe40000011409 */
[----:B------:R-:W-:-:S02]  /*44a0*/  IADD3 R4, P0, R9, UR16, RZ ;  /* 0x0000001009047c10 */ /* 0x000fc4000ff1e0ff */
[----:B------:R-:W-:Y:S01]  /*44b0*/  R2UR UR29, R52 ;  /* 0x00000000341d72ca */ /* 0x000fe200000e0000 */
[----:B------:R-:W-:Y:S01]  /*44c0*/  IMAD R52, R17, UR21, RZ ;  /* 0x0000001511347c24 */ /* 0x000fe2000f8e02ff */
[----:B------:R-:W-:Y:S02]  /*44d0*/  R2UR UR35, R58 ;  /* 0x000000003a2372ca */ /* 0x000fe400000e0000 */
[----:B------:R-:W-:Y:S02]  /*44e0*/  IADD3.X R12, R12, UR17, RZ, P0, !PT ;  /* 0x000000110c0c7c10 */ /* 0x000fe400087fe4ff */
[----:B------:R-:W-:Y:S02]  /*44f0*/  SHF.R.S32.HI R58, RZ, 0x1f, R51 ;  /* 0x0000001fff3a7819 */ /* 0x000fe40000011433 */
[----:B------:R-:W-:Y:S02]  /*4500*/  IADD3 R17, P0, R51, UR16, RZ ;  /* 0x0000001033117c10 */ /* 0x000fe4000ff1e0ff */
[----:B------:R-:W-:-:S02]  /*4510*/  SHF.R.S32.HI R72, RZ, 0x1f, R63 ;  /* 0x0000001fff487819 */ /* 0x000fc4000001143f */
[----:B------:R-:W-:Y:S02]  /*4520*/  IADD3.X R58, R58, UR17, RZ, P0, !PT ;  /* 0x000000113a3a7c10 */ /* 0x000fe400087fe4ff */
[----:B------:R-:W-:Y:S02]  /*4530*/  IADD3 R63, P0, R63, UR16, RZ ;  /* 0x000000103f3f7c10 */ /* 0x000fe4000ff1e0ff */
[----:B------:R-:W-:Y:S01]  /*4540*/  R2UR UR15, R50 ;  /* 0x00000000320f72ca */ /* 0x000fe200000e0000 */
[----:B------:R-:W-:Y:S01]  /*4550*/  IMAD R50, R14, UR21, RZ ;  /* 0x000000150e327c24 */ /* 0x000fe2000f8e02ff */
[----:B------:R-:W-:Y:S01]  /*4560*/  R2UR UR6, R48 ;  /* 0x00000000300672ca */ /* 0x000fe200000e0000 */
[----:B------:R-:W-:Y:S01]  /*4570*/  IMAD R48, R10, UR21, RZ ;  /* 0x000000150a307c24 */ /* 0x000fe2000f8e02ff */
[----:B------:R-:W-:Y:S02]  /*4580*/  SHF.R.S32.HI R7, RZ, 0x1f, R6 ;  /* 0x0000001fff077819 */ /* 0x000fe40000011406 */
[----:B------:R-:W-:-:S02]  /*4590*/  IADD3 R115, P3, R6, UR16, RZ ;  /* 0x0000001006737c10 */ /* 0x000fc4000ff7e0ff */
[----:B------:R-:W-:Y:S02]  /*45a0*/  IADD3.X R72, R72, UR17, RZ, P0, !PT ;  /* 0x0000001148487c10 */ /* 0x000fe400087fe4ff */
[----:B------:R-:W-:Y:S02]  /*45b0*/  SHF.R.S32.HI R86, RZ, 0x1f, R30 ;  /* 0x0000001fff567819 */ /* 0x000fe4000001141e */
[----:B------:R-:W-:Y:S02]  /*45c0*/  IADD3 R77, P0, R30, UR16, RZ ;  /* 0x000000101e4d7c10 */ /* 0x000fe4000ff1e0ff */
[----:B------:R-:W-:Y:S01]  /*45d0*/  R2UR UR31, R54 ;  /* 0x00000000361f72ca */ /* 0x000fe200000e0000 */
[----:B------:R-:W-:Y:S01]  /*45e0*/  IMAD R54, R20, UR21, RZ ;  /* 0x0000001514367c24 */ /* 0x000fe2000f8e02ff */
        /* <DEDUP_REMOVED lines=8> */
[----:B------:R-:W-:-:S02]  /*4670*/  SHF.R.S32.HI R16, RZ, 0x1f, R11 ;  /* 0x0000001fff107819 */ /* 0x000fc4000001140b */
[----:B------:R-:W-:Y:S02]  /*4680*/  IADD3 R6, P5, R11, UR16, RZ ;  /* 0x000000100b067c10 */ /* 0x000fe4000ffbe0ff */
[----:B------:R-:W-:Y:S02]  /*4690*/  IADD3.X R7, R7, UR17, RZ, P3, !PT ;  /* 0x0000001107077c10 */ /* 0x000fe40009ffe4ff */
[----:B------:R-:W-:Y:S02]  /*46a0*/  SHF.R.S32.HI R10, RZ, 0x1f, R5 ;  /* 0x0000001fff0a7819 */ /* 0x000fe40000011405 */
[----:B------:R-:W-:Y:S02]  /*46b0*/  IADD3 R3, P1, R5, UR16, RZ ;  /* 0x0000001005037c10 */ /* 0x000fe4000ff3e0ff */
[----:B------:R-:W-:Y:S02]  /*46c0*/  SHF.R.S32.HI R20, RZ, 0x1f, R13 ;  /* 0x0000001fff147819 */ /* 0x000fe4000001140d */
[----:B------:R-:W-:-:S02]  /*46d0*/  IADD3 R11, P3, R13, UR16, RZ ;  /* 0x000000100d0b7c10 */ /* 0x000fc4000ff7e0ff */
[----:B------:R-:W-:Y:S02]  /*46e0*/  IADD3.X R8, R8, UR17, RZ, P2, !PT ;  /* 0x0000001108087c10 */ /* 0x000fe400097fe4ff */
[----:B------:R-:W-:Y:S02]  /*46f0*/  SHF.R.S32.HI R14, RZ, 0x1f, R48 ;  /* 0x0000001fff0e7819 */ /* 0x000fe40000011430 */
[----:B------:R-:W-:Y:S02]  /*4700*/  IADD3 R5, P6, R48, UR16, RZ ;  /* 0x0000001030057c10 */ /* 0x000fe4000ffde0ff */
[----:B------:R-:W-:Y:S02]  /*4710*/  SHF.R.S32.HI R18, RZ, 0x1f, R49 ;  /* 0x0000001fff127819 */ /* 0x000fe40000011431 */
[----:B------:R-:W-:Y:S02]  /*4720*/  IADD3 R9, P4, R49, UR16, RZ ;  /* 0x0000001031097c10 */ /* 0x000fe4000ff9e0ff */
[----:B------:R-:W-:-:S02]  /*4730*/  CS2R R48, SRZ ;  /* 0x0000000000307805 */ /* 0x000fc4000001ff00 */
[----:B------:R-:W-:Y:S02]  /*4740*/  SHF.R.S32.HI R22, RZ, 0x1f, R50 ;  /* 0x0000001fff167819 */ /* 0x000fe40000011432 */
[----:B------:R-:W-:Y:S02]  /*4750*/  IADD3 R13, P2, R50, UR16, RZ ;  /* 0x00000010320d7c10 */ /* 0x000fe4000ff5e0ff */
[----:B------:R-:W-:Y:S02]  /*4760*/  CS2R R50, SRZ ;  /* 0x0000000000327805 */ /* 0x000fe4000001ff00 */
[----:B------:R-:W-:Y:S02]  /*4770*/  IADD3.X R86, R86, UR17, RZ, P0, !PT ;  /* 0x0000001156567c10 */ /* 0x000fe400087fe4ff */
[----:B------:R-:W-:Y:S02]  /*4780*/  SHF.R.S32.HI R100, RZ, 0x1f, R37 ;  /* 0x0000001fff647819 */ /* 0x000fe40000011425 */
[----:B------:R-:W-:-:S02]  /*4790*/  IADD3 R91, P0, R37, UR16, RZ ;  /* 0x00000010255b7c10 */ /* 0x000fc4000ff1e0ff */
[----:B------:R-:W-:Y:S02]  /*47a0*/  R2UR UR33, R56 ;  /* 0x00000000382172ca */ /* 0x000fe400000e0000 */
[----:B------:R-:W-:Y:S02]  /*47b0*/  R2UR UR41, R62 ;  /* 0x000000003e2972ca */ /* 0x000fe400000e0000 */
[----:B------:R-:W-:Y:S02]  /*47c0*/  R2UR UR37, R60 ;  /* 0x000000003c2572ca */ /* 0x000fe400000e0000 */
[----:B------:R-:W-:Y:S02]  /*47d0*/  SHF.R.S32.HI R56, RZ, 0x1f, R15 ;  /* 0x0000001fff387819 */ /* 0x000fe4000001140f */
[----:B------:R-:W-:Y:S02]  /*47e0*/  IADD3.X R10, R10, UR17, RZ, P1, !PT ;  /* 0x000000110a0a7c10 */ /* 0x000fe40008ffe4ff */
[----:B------:R-:W-:-:S02]  /*47f0*/  IADD3.X R14, R14, UR17, RZ, P6, !PT ;  /* 0x000000110e0e7c10 */ /* 0x000fc4000b7fe4ff */
[----:B------:R-:W-:Y:S02]  /*4800*/  IADD3.X R16, R16, UR17, RZ, P5, !PT ;  /* 0x0000001110107c10 */ /* 0x000fe4000affe4ff */
[----:B------:R-:W-:Y:S02]  /*4810*/  IADD3.X R18, R18, UR17, RZ, P4, !PT ;  /* 0x0000001112127c10 */ /* 0x000fe4000a7fe4ff */
[----:B------:R-:W-:Y:S02]  /*4820*/  SHF.R.S32.HI R66, RZ, 0x1f, R57 ;  /* 0x0000001fff427819 */ /* 0x000fe40000011439 */
[----:B------:R-:W-:Y:S02]  /*4830*/  IADD3.X R20, R20, UR17, RZ, P3, !PT ;  /* 0x0000001114147c10 */ /* 0x000fe40009ffe4ff */
[----:B------:R-:W-:Y:S02]  /*4840*/  SHF.R.S32.HI R68, RZ, 0x1f, R59 ;  /* 0x0000001fff447819 */ /* 0x000fe4000001143b */
[----:B------:R-:W-:-:S02]  /*4850*/  IADD3.X R22, R22, UR17, RZ, P2, !PT ;  /* 0x0000001116167c10 */ /* 0x000fc400097fe4ff */
[----:B------:R-:W-:Y:S02]  /*4860*/  IADD3 R15, P1, R15, UR16, RZ ;  /* 0x000000100f0f7c10 */ /* 0x000fe4000ff3e0ff */
[----:B------:R-:W-:Y:S02]  /*4870*/  SHF.R.S32.HI R60, RZ, 0x1f, R52 ;  /* 0x0000001fff3c7819 */ /* 0x000fe40000011434 */
[----:B------:R-:W-:Y:S02]  /*4880*/  IADD3 R19, P6, R52, UR16, RZ ;  /* 0x0000001034137c10 */ /* 0x000fe4000ffde0ff */
[----:B------:R-:W-:Y:S02]  /*4890*/  SHF.R.S32.HI R62, RZ, 0x1f, R53 ;  /* 0x0000001fff3e7819 */ /* 0x000fe40000011435 */
[----:B------:R-:W-:Y:S02]  /*48a0*/  IADD3 R21, P5, R53, UR16, RZ ;  /* 0x0000001035157c10 */ /* 0x000fe4000ffbe0ff */
[----:B------:R-:W-:-:S02]  /*48b0*/  CS2R R52, SRZ ;  /* 0x0000000000347805 */ /* 0x000fc4000001ff00 */
[----:B------:R-:W-:Y:S02]  /*48c0*/  SHF.R.S32.HI R64, RZ, 0x1f, R54 ;  /* 0x0000001fff407819 */ /* 0x000fe40000011436 */
[----:B------:R-:W-:Y:S02]  /*48d0*/  IADD3 R23, P4, R54, UR16, RZ ;  /* 0x0000001036177c10 */ /* 0x000fe4000ff9e0ff */
[----:B------:R-:W-:Y:S02]  /*48e0*/  IADD3 R57, P3, R57, UR16, RZ ;  /* 0x0000001039397c10 */ /* 0x000fe4000ff7e0ff */
[----:B------:R-:W-:Y:S02]  /*48f0*/  IADD3 R59, P2, R59, UR16, RZ ;  /* 0x000000103b3b7c10 */ /* 0x000fe4000ff5e0ff */
[----:B------:R-:W-:Y:S02]  /*4900*/  IADD3.X R100, R100, UR17, RZ, P0, !PT ;  /* 0x0000001164647c10 */ /* 0x000fe400087fe4ff */
[----:B------:R-:W-:-:S02]  /*4910*/  SHF.R.S32.HI R112, RZ, 0x1f, R43 ;  /* 0x0000001fff707819 */ /* 0x000fc4000001142b */
[----:B------:R-:W-:Y:S02]  /*4920*/  IADD3 R105, P0, R43, UR16, RZ ;  /* 0x000000102b697c10 */ /* 0x000fe4000ff1e0ff */
[----:B------:R-:W-:Y:S02]  /*4930*/  SHF.R.S32.HI R70, RZ, 0x1f, R61 ;  /* 0x0000001fff467819 */ /* 0x000fe4000001143d */
[----:B------:R-:W-:Y:S02]  /*4940*/  IADD3.X R56, R56, UR17, RZ, P1, !PT ;  /* 0x0000001138387c10 */ /* 0x000fe40008ffe4ff */
[----:B------:R-:W-:Y:S02]  /*4950*/  IADD3.X R60, R60, UR17, RZ, P6, !PT ;  /* 0x000000113c3c7c10 */ /* 0x000fe4000b7fe4ff */
[----:B------:R-:W-:Y:S02]  /*4960*/  IADD3.X R62, R62, UR17, RZ, P5, !PT ;  /* 0x000000113e3e7c10 */ /* 0x000fe4000affe4ff */
[----:B------:R-:W-:-:S02]  /*4970*/  IADD3.X R64, R64, UR17, RZ, P4, !PT ;  /* 0x0000001140407c10 */ /* 0x000fc4000a7fe4ff */
[----:B------:R-:W-:Y:S02]  /*4980*/  IADD3.X R66, R66, UR17, RZ, P3, !PT ;  /* 0x0000001142427c10 */ /* 0x000fe40009ffe4ff */
[----:B------:R-:W-:Y:S02]  /*4990*/  IADD3.X R68, R68, UR17, RZ, P2, !PT ;  /* 0x0000001144447c10 */ /* 0x000fe400097fe4ff */
[----:B------:R-:W-:Y:S02]  /*49a0*/  IADD3 R61, P1, R61, UR16, RZ ;  /* 0x000000103d3d7c10 */ /* 0x000fe4000ff3e0ff */
[----:B------:R-:W-:Y:S02]  /*49b0*/  SHF.R.S32.HI R74, RZ, 0x1f, R24 ;  /* 0x0000001fff4a7819 */ /* 0x000fe40000011418 */
[----:B------:R-:W-:Y:S02]  /*49c0*/  IADD3 R65, P6, R24, UR16, RZ ;  /* 0x0000001018417c10 */ /* 0x000fe4000ffde0ff */
[----:B------:R-:W-:-:S02]  /*49d0*/  SHF.R.S32.HI R76, RZ, 0x1f, R25 ;  /* 0x0000001fff4c7819 */ /* 0x000fc40000011419 */
[----:B------:R-:W-:Y:S02]  /*49e0*/  IADD3 R67, P5, R25, UR16, RZ ;  /* 0x0000001019437c10 */ /* 0x000fe4000ffbe0ff */
[----:B------:R-:W-:Y:S02]  /*49f0*/  CS2R R24, SRZ ;  /* 0x0000000000187805 */ /* 0x000fe4000001ff00 */
[----:B------:R-:W-:Y:S02]  /*4a00*/  SHF.R.S32.HI R78, RZ, 0x1f, R26 ;  /* 0x0000001fff4e7819 */ /* 0x000fe4000001141a */
[----:B------:R-:W-:Y:S02]  /*4a10*/  IADD3 R69, P4, R26, UR16, RZ ;  /* 0x000000101a457c10 */ /* 0x000fe4000ff9e0ff */
[----:B------:R-:W-:Y:S02]  /*4a20*/  SHF.R.S32.HI R113, RZ, 0x1f, R27 ;  /* 0x0000001fff717819 */ /* 0x000fe4000001141b */
[----:B------:R-:W-:-:S02]  /*4a30*/  IADD3 R71, P3, R27, UR16, RZ ;  /* 0x000000101b477c10 */ /* 0x000fc4000ff7e0ff */
[----:B------:R-:W-:Y:S02]  /*4a40*/  CS2R R26, SRZ ;  /* 0x00000000001a7805 */ /* 0x000fe4000001ff00 */
[----:B------:R-:W-:Y:S02]  /*4a50*/  SHF.R.S32.HI R82, RZ, 0x1f, R28 ;  /* 0x0000001fff527819 */ /* 0x000fe4000001141c */
[----:B------:R-:W-:Y:S02]  /*4a60*/  IADD3 R73, P2, R28, UR16, RZ ;  /* 0x000000101c497c10 */ /* 0x000fe4000ff5e0ff */
[----:B------:R-:W-:Y:S02]  /*4a70*/  IADD3.X R112, R112, UR17, RZ, P0, !PT ;  /* 0x0000001170707c10 */ /* 0x000fe400087fe4ff */
[----:B------:R-:W-:Y:S01]  /*4a80*/  IADD3 R80, P0, R114, UR18, RZ ;  /* 0x0000001272507c10 */ /* 0x000fe2000ff1e0ff */
[----:B------:R-:W-:Y:S01]  /*4a90*/  ULDC UR18, c[0x0][0x238] ;  /* 0x00008e0000127ab9 */ /* 0x000fe20000000800 */
[----:B------:R-:W-:Y:S01]  /*4aa0*/  IADD3.X R70, R70, UR17, RZ, P1, !PT ;  /* 0x0000001146467c10 */ /* 0x000fe20008ffe4ff */
[----:B--2---:R-:W-:Y:S01]  /*4ab0*/  IMAD R116, R224, UR18, RZ ;  /* 0x00000012e0747c24 */ /* 0x004fe2000f8e02ff */
[----:B------:R-:W-:Y:S01]  /*4ac0*/  IADD3.X R74, R74, UR17, RZ, P6, !PT ;  /* 0x000000114a4a7c10 */ /* 0x000fe2000b7fe4ff */
[----:B------:R-:W-:Y:S01]  /*4ad0*/  IMAD R117, R225, UR18, RZ ;  /* 0x00000012e1757c24 */ /* 0x000fe2000f8e02ff */
[----:B------:R-:W-:Y:S01]  /*4ae0*/  IADD3.X R76, R76, UR17, RZ, P5, !PT ;  /* 0x000000114c4c7c10 */ /* 0x000fe2000affe4ff */
[----:B------:R-:W-:Y:S01]  /*4af0*/  IMAD R195, R195, UR18, RZ ;  /* 0x00000012c3c37c24 */ /* 0x000fe2000f8e02ff */
[----:B------:R-:W-:Y:S01]  /*4b00*/  IADD3.X R78, R78, UR17, RZ, P4, !PT ;  /* 0x000000114e4e7c10 */ /* 0x000fe2000a7fe4ff */
[----:B------:R0:W-:Y:S01]  /*4b10*/  STL [R1+0x8], R116 ;  /* 0x0000087401007387 */ /* 0x0001e20000100800 */
[----:B------:R-:W-:Y:S01]  /*4b20*/  IADD3.X R113, R113, UR17, RZ, P3, !PT ;  /* 0x0000001171717c10 */ /* 0x000fe20009ffe4ff */
[----:B------:R-:W-:Y:S01]  /*4b30*/  IMAD R194, R194, UR18, RZ ;  /* 0x00000012c2c27c24 */ /* 0x000fe2000f8e02ff */
[----:B------:R-:W-:Y:S01]  /*4b40*/  IADD3.X R82, R82, UR17, RZ, P2, !PT ;  /* 0x0000001152527c10 */ /* 0x000fe200097fe4ff */
[----:B------:R1:W-:Y:S01]  /*4b50*/  STL [R1+0x4], R117 ;  /* 0x0000047501007387 */ /* 0x0003e20000100800 */
[----:B------:R-:W-:Y:S01]  /*4b60*/  SHF.R.S32.HI R84, RZ, 0x1f, R29 ;  /* 0x0000001fff547819 */ /* 0x000fe2000001141d */
[----:B------:R-:W-:Y:S01]  /*4b70*/  IMAD R192, R192, UR18, RZ ;  /* 0x00000012c0c07c24 */ /* 0x000fe2000f8e02ff */
[----:B------:R-:W-:-:S02]  /*4b80*/  IADD3 R75, P1, R29, UR16, RZ ;  /* 0x000000101d4b7c10 */ /* 0x000fc4000ff3e0ff */
[----:B------:R-:W-:Y:S02]  /*4b90*/  CS2R R28, SRZ ;  /* 0x00000000001c7805 */ /* 0x000fe4000001ff00 */
[----:B------:R-:W-:Y:S01]  /*4ba0*/  SHF.R.S32.HI R88, RZ, 0x1f, R31 ;  /* 0x0000001fff587819 */ /* 0x000fe2000001141f */
[----:B0-----:R-:W-:Y:S01]  /*4bb0*/  IMAD R116, R0, UR18, RZ ;  /* 0x0000001200747c24 */ /* 0x001fe2000f8e02ff */
[----:B------:R-:W-:Y:S02]  /*4bc0*/  IADD3 R79, P6, R31, UR16, RZ ;  /* 0x000000101f4f7c10 */ /* 0x000fe4000ffde0ff */
[----:B------:R-:W-:Y:S02]  /*4bd0*/  CS2R R30, SRZ ;  /* 0x00000000001e7805 */ /* 0x000fe4000001ff00 */
[----:B------:R-:W-:Y:S01]  /*4be0*/  SHF.R.S32.HI R90, RZ, 0x1f, R32 ;  /* 0x0000001fff5a7819 */ /* 0x000fe20000011420 */
[----:B------:R-:W-:Y:S01]  /*4bf0*/  IMAD R191, R191, UR18, RZ ;  /* 0x00000012bfbf7c24 */ /* 0x000fe2000f8e02ff */
[----:B------:R-:W-:Y:S01]  /*4c00*/  IADD3 R81, P5, R32, UR16, RZ ;  /* 0x0000001020517c10 */ /* 0x000fe2000ffbe0ff */
[----:B------:R1:W-:Y:S01]  /*4c10*/  STL [R1], R116 ;  /* 0x0000007401007387 */ /* 0x0003e20000100800 */
[----:B------:R-:W-:Y:S01]  /*4c20*/  SHF.R.S32.HI R92, RZ, 0x1f, R34 ;  /* 0x0000001fff5c7819 */ /* 0x000fe20000011422 */
[----:B------:R-:W-:Y:S01]  /*4c30*/  IMAD R190, R190, UR18, RZ ;  /* 0x00000012bebe7c24 */ /* 0x000fe2000f8e02ff */
[----:B------:R-:W-:Y:S01]  /*4c40*/  IADD3 R83, P4, R34, UR16, RZ ;  /* 0x0000001022537c10 */ /* 0x000fe2000ff9e0ff */
[----:B------:R-:W-:Y:S01]  /*4c50*/  IMAD R189, R189, UR18, RZ ;  /* 0x00000012bdbd7c24 */ /* 0x000fe2000f8e02ff */
[----:B------:R-:W-:Y:S01]  /*4c60*/  SHF.R.S32.HI R94, RZ, 0x1f, R33 ;  /* 0x0000001fff5e7819 */ /* 0x000fe20000011421 */
[----:B------:R-:W-:Y:S01]  /*4c70*/  IMAD R252, R196, UR18, RZ ;  /* 0x00000012c4fc7c24 */ /* 0x000fe2000f8e02ff */
[----:B------:R-:W-:-:S02]  /*4c80*/  IADD3 R85, P3, R33, UR16, RZ ;  /* 0x0000001021557c10 */ /* 0x000fc4000ff7e0ff */
[----:B------:R-:W-:Y:S02]  /*4c90*/  CS2R R32, SRZ ;  /* 0x0000000000207805 */ /* 0x000fe4000001ff00 */
[----:B------:R-:W-:Y:S01]  /*4ca0*/  SHF.R.S32.HI R96, RZ, 0x1f, R35 ;  /* 0x0000001fff607819 */ /* 0x000fe20000011423 */
[----:B------:R-:W-:Y:S01]  /*4cb0*/  IMAD R251, R197, UR18, RZ ;  /* 0x00000012c5fb7c24 */ /* 0x000fe2000f8e02ff */
[----:B------:R-:W-:Y:S02]  /*4cc0*/  IADD3 R87, P2, R35, UR16, RZ ;  /* 0x0000001023577c10 */ /* 0x000fe4000ff5e0ff */
[----:B------:R-:W-:Y:S02]  /*4cd0*/  CS2R R34, SRZ ;  /* 0x0000000000227805 */ /* 0x000fe4000001ff00 */
[----:B------:R-:W-:Y:S01]  /*4ce0*/  IADD3.X R84, R84, UR17, RZ, P1, !PT ;  /* 0x0000001154547c10 */ /* 0x000fe20008ffe4ff */
[----:B------:R-:W-:Y:S01]  /*4cf0*/  IMAD R249, R198, UR18, RZ ;  /* 0x00000012c6f97c24 */ /* 0x000fe2000f8e02ff */
        /* <DEDUP_REMOVED lines=10> */
[----:B------:R-:W-:Y:S01]  /*4da0*/  SHF.R.S32.HI R98, RZ, 0x1f, R36 ;  /* 0x0000001fff627819 */ /* 0x000fe20000011424 */
[----:B------:R-:W-:Y:S01]  /*4db0*/  IMAD R242, R204, UR18, RZ ;  /* 0x00000012ccf27c24 */ /* 0x000fe2000f8e02ff */
[----:B------:R-:W-:-:S02]  /*4dc0*/  IADD3 R89, P1, R36, UR16, RZ ;  /* 0x0000001024597c10 */ /* 0x000fc4000ff3e0ff */
[----:B------:R-:W-:Y:S02]  /*4dd0*/  CS2R R36, SRZ ;  /* 0x0000000000247805 */ /* 0x000fe4000001ff00 */
[----:B------:R-:W-:Y:S01]  /*4de0*/  SHF.R.S32.HI R102, RZ, 0x1f, R40 ;  /* 0x0000001fff667819 */ /* 0x000fe20000011428 */
[----:B------:R-:W-:Y:S01]  /*4df0*/  IMAD R241, R205, UR18, RZ ;  /* 0x00000012cdf17c24 */ /* 0x000fe2000f8e02ff */
[----:B------:R-:W-:Y:S01]  /*4e00*/  IADD3 R93, P6, R40, UR16, RZ ;  /* 0x00000010285d7c10 */ /* 0x000fe2000ffde0ff */
[----:B------:R-:W-:Y:S01]  /*4e10*/  IMAD R240, R206, UR18, RZ ;  /* 0x00000012cef07c24 */ /* 0x000fe2000f8e02ff */
        /* <DEDUP_REMOVED lines=12> */
[----:B------:R-:W-:Y:S01]  /*4ee0*/  SHF.R.S32.HI R110, RZ, 0x1f, R42 ;  /* 0x0000001fff6e7819 */ /* 0x000fe2000001142a */
[----:B------:R-:W-:Y:S01]  /*4ef0*/  IMAD R234, R211, UR18, RZ ;  /* 0x00000012d3ea7c24 */ /* 0x000fe2000f8e02ff */
[----:B------:R-:W-:-:S02]  /*4f00*/  IADD3 R101, P2, R42, UR16, RZ ;  /* 0x000000102a657c10 */ /* 0x000fc4000ff5e0ff */
        /* <DEDUP_REMOVED lines=11> */
[----:B------:R-:W-:Y:S01]  /*4fc0*/  IADD3.X R108, R108, UR17, RZ, P3, !PT ;  /* 0x000000116c6c7c10 */ /* 0x000fe20009ffe4ff */
[----:B------:R-:W-:Y:S01]  /*4fd0*/  IMAD R228, R220, UR18, RZ ;  /* 0x00000012dce47c24 */ /* 0x000fe2000f8e02ff */
[----:B------:R-:W-:Y:S01]  /*4fe0*/  SHF.R.S32.HI R186, RZ, 0x1f, R187 ;  /* 0x0000001fffba7819 */ /* 0x000fe200000114bb */
[----:B------:R-:W-:Y:S01]  /*4ff0*/  IMAD R227, R221, UR18, RZ ;  /* 0x00000012dde37c24 */ /* 0x000fe2000f8e02ff */
[----:B------:R-:W-:-:S02]  /*5000*/  IADD3.X R110, R110, UR17, RZ, P2, !PT ;  /* 0x000000116e6e7c10 */ /* 0x000fc400097fe4ff */
[----:B------:R-:W-:Y:S02]  /*5010*/  IADD3 R103, P1, R44, UR16, RZ ;  /* 0x000000102c677c10 */ /* 0x000fe4000ff3e0ff */
[----:B------:R-:W-:Y:S02]  /*5020*/  IADD3 R107, P6, R45, UR16, RZ ;  /* 0x000000102d6b7c10 */ /* 0x000fe4000ffde0ff */
[----:B------:R-:W-:Y:S02]  /*5030*/  IADD3 R109, P5, R46, UR16, RZ ;  /* 0x000000102e6d7c10 */ /* 0x000fe4000ffbe0ff */
[----:B------:R-:W-:Y:S02]  /*5040*/  IADD3 R183, P4, R47, UR16, RZ ;  /* 0x000000102fb77c10 */ /* 0x000fe4000ff9e0ff */
[----:B------:R-:W-:Y:S02]  /*5050*/  IADD3 R185, P3, R185, UR16, RZ ;  /* 0x00000010b9b97c10 */ /* 0x000fe4000ff7e0ff */
[----:B------:R-:W-:Y:S01]  /*5060*/  IADD3 R187, P2, R187, UR16, RZ ;  /* 0x00000010bbbb7c10 */ /* 0x000fe2000ff5e0ff */
[----:B------:R-:W-:Y:S01]  /*5070*/  USHF.R.S32.HI UR16, URZ, 0x1f, UR20 ;  /* 0x0000001f3f107899 */ /* 0x000fe20008011414 */
[----:B------:R-:W-:Y:S01]  /*5080*/  LEA.HI.X.SX32 R114, R114, UR19, 0x1, P0 ;  /* 0x0000001372727c11 */ /* 0x000fe200080f0eff */
[----:B------:R-:W-:Y:S01]  /*5090*/  UIADD3 UR19, UR59, 0x4000, URZ ;  /* 0x000040003b137890 */ /* 0x000fe2000fffe03f */
[----:B------:R-:W-:Y:S01]  /*50a0*/  SHF.R.S32.HI R111, RZ, 0x1f, R44 ;  /* 0x0000001fff6f7819 */ /* 0x000fe2000001142c */
[----:B------:R-:W-:Y:S01]  /*50b0*/  ULEA.HI UR20, UR16, UR20, URZ, 0x7 ;  /* 0x0000001410147291 */ /* 0x000fe2000f8f383f */
[----:B------:R-:W-:Y:S01]  /*50c0*/  SHF.R.S32.HI R179, RZ, 0x1f, R45 ;  /* 0x0000001fffb37819 */ /* 0x000fe2000001142d */
[----:B------:R-:W-:Y:S01]  /*50d0*/  USHF.R.U32.HI UR16, URZ, 0x4, UR19 ;  /* 0x000000043f107899 */ /* 0x000fe20008011613 */
[----:B------:R-:W-:Y:S01]  /*50e0*/  SHF.R.S32.HI R181, RZ, 0x1f, R46 ;  /* 0x0000001fffb57819 */ /* 0x000fe2000001142e */
[----:B------:R-:W-:Y:S01]  /*50f0*/  USHF.L.U32 UR19, UR18, 0x7, URZ ;  /* 0x0000000712137899 */ /* 0x000fe2000800063f */
[----:B------:R-:W-:Y:S01]  /*5100*/  SHF.R.S32.HI R182, RZ, 0x1f, R47 ;  /* 0x0000001fffb67819 */ /* 0x000fe2000001142f */
[----:B------:R-:W-:Y:S01]  /*5110*/  USGXT.U32 UR16, UR16, 0xe ;  /* 0x0000000e1010789a */ /* 0x000fe20008000000 */
[----:B------:R-:W-:-:S02]  /*5120*/  IADD3.X R111, R111, UR17, RZ, P1, !PT ;  /* 0x000000116f6f7c10 */ /* 0x000fc40008ffe4ff */
[----:B------:R-:W-:Y:S02]  /*5130*/  CS2R R44, SRZ ;  /* 0x00000000002c7805 */ /* 0x000fe4000001ff00 */
[----:B------:R-:W-:Y:S01]  /*5140*/  IADD3.X R179, R179, UR17, RZ, P6, !PT ;  /* 0x00000011b3b37c10 */ /* 0x000fe2000b7fe4ff */
[----:B------:R-:W-:Y:S01]  /*5150*/  IMAD.U32 R222, RZ, RZ, UR19 ;  /* 0x00000013ffde7e24 */ /* 0x000fe2000f8e00ff */
[----:B------:R-:W-:Y:S01]  /*5160*/  UIADD3 UR19, UP0, UR16, 0x2, URZ ;  /* 0x0000000210137890 */ /* 0x000fe2000ff1e03f */
[----:B------:R-:W-:Y:S02]  /*5170*/  IADD3.X R181, R181, UR17, RZ, P5, !PT ;  /* 0x00000011b5b57c10 */ /* 0x000fe4000affe4ff */
[----:B------:R-:W-:Y:S02]  /*5180*/  CS2R R46, SRZ ;  /* 0x00000000002e7805 */ /* 0x000fe4000001ff00 */
[----:B------:R-:W-:Y:S01]  /*5190*/  IADD3.X R182, R182, UR17, RZ, P4, !PT ;  /* 0x00000011b6b67c10 */ /* 0x000fe2000a7fe4ff */
[----:B------:R-:W-:Y:S01]  /*51a0*/  USHF.R.S32.HI UR61, URZ, 0x7, UR20 ;  /* 0x000000073f3d7899 */ /* 0x000fe20008011414 */
[----:B------:R-:W-:-:S02]  /*51b0*/  IADD3.X R184, R184, UR17, RZ, P3, !PT ;  /* 0x00000011b8b87c10 */ /* 0x000fc40009ffe4ff */
[----:B------:R-:W-:Y:S01]  /*51c0*/  IADD3.X R186, R186, UR17, RZ, P2, !PT ;  /* 0x00000011baba7c10 */ /* 0x000fe200097fe4ff */
[----:B------:R-:W-:Y:S01]  /*51d0*/  UMOV UR17, URZ ;  /* 0x0000003f00117c82 */ /* 0x000fe20008000000 */
[----:B------:R-:W-:Y:S01]  /*51e0*/  R2UR UR32, R55 ;  /* 0x00000000372072ca */ /* 0x000fe200000e0000 */
[----:B------:R-:W-:Y:S01]  /*51f0*/  UIADD3.X UR21, UR17, 0x40000040, URZ, UP0, !UPT ;  /* 0x4000004011157890 */ /* 0x000fe200087fe43f */
[----:B------:R-:W-:Y:S01]  /*5200*/  CS2R R54, SRZ ;  /* 0x0000000000367805 */ /* 0x000fe2000001ff00 */
[----:B------:R-:W-:Y:S02]  /*5210*/  UMOV UR20, UR19 ;  /* 0x0000001300147c82 */ /* 0x000fe40008000000 */
[----:B------:R-:W-:Y:S02]  /*5220*/  UIADD3.64 UR22, UR20, 0x2, URZ ;  /* 0x0000000214167897 */ /* 0x000fe4000fffe03f */
[----:B-1----:R-:W-:-:S12]  /*5230*/  UIADD3.64 UR24, UR20, 0x4, URZ ;  /* 0x0000000414187897 */ /* 0x002fd8000fffe03f */
.L_x_2:
[----:B------:R-:W2:Y:S04]  /*5240*/  LDL R119, [R1] ;  /* 0x0000000001777983 */ /* 0x000ea80000100800 */
[----:B------:R-:W3:Y:S01]  /*5250*/  LDL R121, [R1+0x4] ;  /* 0x0000040001797983 */ /* 0x000ee20000100800 */
[C---:B------:R-:W-:Y:S01]  /*5260*/  LEA.HI R116, R223.reuse, 0x2c, RZ, 0x1a ;  /* 0x0000002cdf747811 */ /* 0x040fe200078fd0ff */
[----:B------:R-:W-:Y:S01]  /*5270*/  ULDC UR17, c[0x0][0x23c] ;  /* 0x00008f0000117ab9 */ /* 0x000fe20000000800 */
[----:B------:R-:W-:Y:S01]  /*5280*/  ISETP.GE.AND P5, PT, R0, UR58, PT ;  /* 0x0000003a00007c0c */ /* 0x000fe2000bfa6270 */
[----:B------:R-:W4:Y:S01]  /*5290*/  LDL R120, [R1+0x8] ;  /* 0x0000080001787983 */ /* 0x000f220000100800 */
[----:B------:R-:W-:Y:S02]  /*52a0*/  LEA.HI R117, R223, 0x3c, RZ, 0x1a ;  /* 0x0000003cdf757811 */ /* 0x000fe400078fd0ff */
[----:B------:R-:W-:-:S02]  /*52b0*/  ISETP.GE.AND P1, PT, R116, UR58, PT ;  /* 0x0000003a74007c0c */ /* 0x000fc4000bf26270 */
[----:B------:R-:W-:Y:S02]  /*52c0*/  LEA.HI R118, R223, 0x4c, RZ, 0x1a ;  /* 0x0000004cdf767811 */ /* 0x000fe400078fd0ff */
[----:B------:R-:W-:Y:S02]  /*52d0*/  ISETP.GE.AND P4, PT, R221, UR58, PT ;  /* 0x0000003add007c0c */ /* 0x000fe4000bf86270 */
[----:B------:R-:W-:Y:S02]  /*52e0*/  ISETP.GE.AND P0, PT, R117, UR58, PT ;  /* 0x0000003a75007c0c */ /* 0x000fe4000bf06270 */
[----:B------:R-:W-:Y:S02]  /*52f0*/  PRMT R178, RZ, 0x7610, R178 ;  /* 0x00007610ffb27816 */ /* 0x000fe400000000b2 */
[----:B------:R-:W-:Y:S02]  /*5300*/  ISETP.GE.AND P6, PT, R220, UR58, PT ;  /* 0x0000003adc007c0c */ /* 0x000fe4000bfc6270 */
[----:B------:R-:W-:-:S02]  /*5310*/  PRMT R177, RZ, 0x7610, R177 ;  /* 0x00007610ffb17816 */ /* 0x000fc400000000b1 */
[----:B------:R-:W-:Y:S02]  /*5320*/  PRMT R175, RZ, 0x7610, R175 ;  /* 0x00007610ffaf7816 */ /* 0x000fe400000000af */
[----:B------:R-:W-:Y:S02]  /*5330*/  PRMT R172, RZ, 0x7610, R172 ;  /* 0x00007610ffac7816 */ /* 0x000fe400000000ac */
[----:B------:R-:W-:Y:S02]  /*5340*/  PRMT R173, RZ, 0x7610, R173 ;  /* 0x00007610ffad7816 */ /* 0x000fe400000000ad */
[----:B------:R-:W-:Y:S02]  /*5350*/  PRMT R171, RZ, 0x7610, R171 ;  /* 0x00007610ffab7816 */ /* 0x000fe400000000ab */
[----:B------:R-:W-:Y:S02]  /*5360*/  PRMT R170, RZ, 0x7610, R170 ;  /* 0x00007610ffaa7816 */ /* 0x000fe400000000aa */
        /* <DEDUP_REMOVED lines=25> */
[----:B------:R-:W-:Y:S02]  /*5500*/  LOP3.LUT R132, R223, 0x7f, RZ, 0xc0, !PT ;  /* 0x0000007fdf847812 */ /* 0x000fe400078ec0ff */
[----:B------:R-:W-:Y:S02]  /*5510*/  PRMT R125, RZ, 0x7610, R125 ;  /* 0x00007610ff7d7816 */ /* 0x000fe4000000007d */
[----:B------:R-:W-:Y:S02]  /*5520*/  PRMT R129, RZ, 0x7610, R129 ;  /* 0x00007610ff817816 */ /* 0x000fe40000000081 */
[----:B------:R-:W-:Y:S02]  /*5530*/  PRMT R124, RZ, 0x7610, R124 ;  /* 0x00007610ff7c7816 */ /* 0x000fe4000000007c */
[----:B--2---:R-:W-:-:S04]  /*5540*/  IADD3 R116, P2, R119, R80, RZ ;  /* 0x0000005077747210 */ /* 0x004fc80007f5e0ff */
[----:B------:R-:W-:Y:S02]  /*5550*/  LEA.HI.X.SX32 R117, R119, R114, 0x1, P2 ;  /* 0x0000007277757211 */ /* 0x000fe400010f0eff */
[----:B------:R-:W-:Y:S02]  /*5560*/  ISETP.GE.AND P2, PT, R118, UR58, PT ;  /* 0x0000003a76007c0c */ /* 0x000fe4000bf46270 */
[C---:B------:R-:W-:Y:S01]  /*5570*/  IADD3 R118, P3, R227.reuse, R80, RZ ;  /* 0x00000050e3767210 */ /* 0x040fe20007f7e0ff */
[----:B------:R0:W2:Y:S03]  /*5580*/  @!P5 LDG.E.U8 R178, desc[UR38][R116.64] ;  /* 0x0000002674b2d981 */ /* 0x0000a6000c1e1100 */
[----:B------:R-:W-:Y:S02]  /*5590*/  LEA.HI.X.SX32 R119, R227, R114, 0x1, P3 ;  /* 0x00000072e3777211 */ /* 0x000fe400018f0eff */
[----:B------:R-:W-:-:S03]  /*55a0*/  ISETP.GE.AND P3, PT, R225, UR58, PT ;  /* 0x0000003ae1007c0c */ /* 0x000fc6000bf66270 */
[----:B------:R3:W5:Y:S01]  /*55b0*/  @!P4 LDG.E.U8 R177, desc[UR38][R118.64] ;  /* 0x0000002676b1c981 */ /* 0x000762000c1e1100 */
[----:B0-----:R-:W-:-:S04]  /*55c0*/  IADD3 R116, P5, R228, R80, RZ ;  /* 0x00000050e4747210 */ /* 0x001fc80007fbe0ff */
[----:B------:R-:W-:Y:S02]  /*55d0*/  LEA.HI.X.SX32 R117, R228, R114, 0x1, P5 ;  /* 0x00000072e4757211 */ /* 0x000fe400028f0eff */
[----:B------:R-:W-:Y:S02]  /*55e0*/  ISETP.GE.AND P5, PT, R219, UR58, PT ;  /* 0x0000003adb007c0c */ /* 0x000fe4000bfa6270 */
[C---:B---3--:R-:W-:Y:S01]  /*55f0*/  IADD3 R118, P4, R121.reuse, R80, RZ ;  /* 0x0000005079767210 */ /* 0x048fe20007f9e0ff */
[----:B------:R0:W3:Y:S03]  /*5600*/  @!P6 LDG.E.U8 R175, desc[UR38][R116.64] ;  /* 0x0000002674afe981 */ /* 0x0000e6000c1e1100 */
[----:B------:R-:W-:Y:S02]  /*5610*/  LEA.HI.X.SX32 R119, R121, R114, 0x1, P4 ;  /* 0x0000007279777211 */ /* 0x000fe400020f0eff */
[----:B------:R-:W-:-:S03]  /*5620*/  ISETP.GE.AND P4, PT, R218, UR58, PT ;  /* 0x0000003ada007c0c */ /* 0x000fc6000bf86270 */
[----:B------:R1:W3:Y:S01]  /*5630*/  @!P3 LDG.E.U8 R172, desc[UR38][R118.64] ;  /* 0x0000002676acb981 */ /* 0x0002e2000c1e1100 */
[----:B0-----:R-:W-:-:S04]  /*5640*/  IADD3 R116, P6, R229, R80, RZ ;  /* 0x00000050e5747210 */ /* 0x001fc80007fde0ff */
[----:B------:R-:W-:Y:S02]  /*5650*/  LEA.HI.X.SX32 R117, R229, R114, 0x1, P6 ;  /* 0x00000072e5757211 */ /* 0x000fe400030f0eff */
[----:B------:R-:W-:Y:S02]  /*5660*/  ISETP.GE.AND P6, PT, R217, UR58, PT ;  /* 0x0000003ad9007c0c */ /* 0x000fe4000bfc6270 */
[C---:B-1----:R-:W-:Y:S01]  /*5670*/  IADD3 R118, P3, R230.reuse, R80, RZ ;  /* 0x00000050e6767210 */ /* 0x042fe20007f7e0ff */
[----:B------:R0:W3:Y:S03]  /*5680*/  @!P5 LDG.E.U8 R173, desc[UR38][R116.64] ;  /* 0x0000002674add981 */ /* 0x0000e6000c1e1100 */
[----:B------:R-:W-:Y:S02]  /*5690*/  LEA.HI.X.SX32 R119, R230, R114, 0x1, P3 ;  /* 0x00000072e6777211 */ /* 0x000fe400018f0eff */
[----:B------:R-:W-:-:S03]  /*56a0*/  ISETP.GE.AND P3, PT, R224, UR58, PT ;  /* 0x0000003ae0007c0c */ /* 0x000fc6000bf66270 */
[----:B------:R4:W3:Y:S01]  /*56b0*/  @!P4 LDG.E.U8 R171, desc[UR38][R118.64] ;  /* 0x0000002676abc981 */ /* 0x0008e2000c1e1100 */
[----:B0-----:R-:W-:-:S04]  /*56c0*/  IADD3 R116, P5, R231, R80, RZ ;  /* 0x00000050e7747210 */ /* 0x001fc80007fbe0ff */
[----:B------:R-:W-:Y:S02]  /*56d0*/  LEA.HI.X.SX32 R117, R231, R114, 0x1, P5 ;  /* 0x00000072e7757211 */ /* 0x000fe400028f0eff */
[----:B------:R-:W-:Y:S02]  /*56e0*/  ISETP.GE.AND P5, PT, R216, UR58, PT ;  /* 0x0000003ad8007c0c */ /* 0x000fe4000bfa6270 */
[C---:B----4-:R-:W-:Y:S01]  /*56f0*/  IADD3 R118, P4, R120.reuse, R80, RZ ;  /* 0x0000005078767210 */ /* 0x050fe20007f9e0ff */
[----:B------:R0:W4:Y:S03]  /*5700*/  @!P6 LDG.E.U8 R170, desc[UR38][R116.64] ;  /* 0x0000002674aae981 */ /* 0x000126000c1e1100 */
[----:B------:R-:W-:Y:S02]  /*5710*/  LEA.HI.X.SX32 R119, R120, R114, 0x1, P4 ;  /* 0x0000007278777211 */ /* 0x000fe400020f0eff */
[----:B------:R-:W-:-:S03]  /*5720*/  ISETP.GE.AND P4, PT, R215, UR58, PT ;  /* 0x0000003ad7007c0c */ /* 0x000fc6000bf86270 */
[----:B------:R1:W4:Y:S01]  /*5730*/  @!P3 LDG.E.U8 R169, desc[UR38][R118.64] ;  /* 0x0000002676a9b981 */ /* 0x000322000c1e1100 */
[----:B0-----:R-:W-:-:S04]  /*5740*/  IADD3 R116, P6, R232, R80, RZ ;  /* 0x00000050e8747210 */ /* 0x001fc80007fde0ff */
[----:B------:R-:W-:Y:S02]  /*5750*/  LEA.HI.X.SX32 R117, R232, R114, 0x1, P6 ;  /* 0x00000072e8757211 */ /* 0x000fe400030f0eff */
[----:B------:R-:W-:Y:S02]  /*5760*/  ISETP.GE.AND P6, PT, R211, UR58, PT ;  /* 0x0000003ad3007c0c */ /* 0x000fe4000bfc6270 */
[C---:B-1----:R-:W-:Y:S01]  /*5770*/  IADD3 R118, P3, R233.reuse, R80, RZ ;  /* 0x00000050e9767210 */ /* 0x042fe20007f7e0ff */
[----:B------:R0:W4:Y:S03]  /*5780*/  @!P5 LDG.E.U8 R168, desc[UR38][R116.64] ;  /* 0x0000002674a8d981 */ /* 0x000126000c1e1100 */
[----:B------:R-:W-:-:S05]  /*5790*/  LEA.HI.X.SX32 R119, R233, R114, 0x1, P3 ;  /* 0x00000072e9777211 */ /* 0x000fca00018f0eff */
[----:B------:R1:W4:Y:S01]  /*57a0*/  @!P4 LDG.E.U8 R167, desc[UR38][R118.64] ;  /* 0x0000002676a7c981 */ /* 0x000322000c1e1100 */
[----:B0-----:R-:W-:Y:S02]  /*57b0*/  IADD3 R116, P5, R234, R80, RZ ;  /* 0x00000050ea747210 */ /* 0x001fe40007fbe0ff */
[----:B------:R-:W-:Y:S02]  /*57c0*/  ISETP.GE.AND P4, PT, R210, UR58, PT ;  /* 0x0000003ad2007c0c */ /* 0x000fe4000bf86270 */
[----:B------:R-:W-:Y:S02]  /*57d0*/  LEA.HI.X.SX32 R117, R234, R114, 0x1, P5 ;  /* 0x00000072ea757211 */ /* 0x000fe400028f0eff */
[----:B-1----:R-:W-:-:S03]  /*57e0*/  IADD3 R118, P5, R189, R80, RZ ;  /* 0x00000050bd767210 */ /* 0x002fc60007fbe0ff */
[----:B------:R0:W4:Y:S01]  /*57f0*/  @!P6 LDG.E.U8 R166, desc[UR38][R116.64] ;  /* 0x0000002674a6e981 */ /* 0x000122000c1e1100 */
[----:B------:R-:W-:Y:S02]  /*5800*/  LEA.HI.X.SX32 R119, R189, R114, 0x1, P5 ;  /* 0x00000072bd777211 */ /* 0x000fe400028f0eff */
[----:B------:R-:W-:-:S03]  /*5810*/  ISETP.GE.AND P5, PT, R209, UR58, PT ;  /* 0x0000003ad1007c0c */ /* 0x000fc6000bfa6270 */
[----:B------:R1:W4:Y:S01]  /*5820*/  @!P1 LDG.E.U8 R165, desc[UR38][R118.64] ;  /* 0x0000002676a59981 */ /* 0x000322000c1e1100 */
[C---:B0-----:R-:W-:Y:S02]  /*5830*/  IADD3 R116, P6, R235.reuse, R80, RZ ;  /* 0x00000050eb747210 */ /* 0x041fe40007fde0ff */
[----:B------:R-:W-:Y:S02]  /*5840*/  ISETP.GE.AND P1, PT, R208, UR58, PT ;  /* 0x0000003ad0007c0c */ /* 0x000fe4000bf26270 */
[----:B------:R-:W-:Y:S02]  /*5850*/  LEA.HI.X.SX32 R117, R235, R114, 0x1, P6 ;  /* 0x00000072eb757211 */ /* 0x000fe400030f0eff */
[----:B-1----:R-:W-:-:S03]  /*5860*/  IADD3 R118, P6, R237, R80, RZ ;  /* 0x00000050ed767210 */ /* 0x002fc60007fde0ff */
[----:B------:R0:W4:Y:S01]  /*5870*/  @!P4 LDG.E.U8 R164, desc[UR38][R116.64] ;  /* 0x0000002674a4c981 */ /* 0x000122000c1e1100 */
[----:B------:R-:W-:-:S05]  /*5880*/  LEA.HI.X.SX32 R119, R237, R114, 0x1, P6 ;  /* 0x00000072ed777211 */ /* 0x000fca00030f0eff */
[----:B------:R1:W4:Y:S01]  /*5890*/  @!P5 LDG.E.U8 R163, desc[UR38][R118.64] ;  /* 0x0000002676a3d981 */ /* 0x000322000c1e1100 */
[----:B0-----:R-:W-:-:S04]  /*58a0*/  IADD3 R116, P4, R238, R80, RZ ;  /* 0x00000050ee747210 */ /* 0x001fc80007f9e0ff */
[----:B------:R-:W-:Y:S02]  /*58b0*/  LEA.HI.X.SX32 R117, R238, R114, 0x1, P4 ;  /* 0x00000072ee757211 */ /* 0x000fe400020f0eff */
[----:B------:R-:W-:Y:S02]  /*58c0*/  ISETP.GE.AND P4, PT, R207, UR58, PT ;  /* 0x0000003acf007c0c */ /* 0x000fe4000bf86270 */
[C---:B-1----:R-:W-:Y:S01]  /*58d0*/  IADD3 R118, P5, R190.reuse, R80, RZ ;  /* 0x00000050be767210 */ /* 0x042fe20007fbe0ff */
[----:B------:R0:W4:Y:S03]  /*58e0*/  @!P1 LDG.E.U8 R162, desc[UR38][R116.64] ;  /* 0x0000002674a29981 */ /* 0x000126000c1e1100 */
[----:B------:R-:W-:Y:S02]  /*58f0*/  LEA.HI.X.SX32 R119, R190, R114, 0x1, P5 ;  /* 0x00000072be777211 */ /* 0x000fe400028f0eff */
[----:B------:R-:W-:-:S03]  /*5900*/  ISETP.GE.AND P5, PT, R206, UR58, PT ;  /* 0x0000003ace007c0c */ /* 0x000fc6000bfa6270 */
[----:B------:R1:W4:Y:S01]  /*5910*/  @!P0 LDG.E.U8 R161, desc[UR38][R118.64] ;  /* 0x0000002676a18981 */ /* 0x000322000c1e1100 */
[----:B0-----:R-:W-:Y:S02]  /*5920*/  IADD3 R116, P1, R239, R80, RZ ;  /* 0x00000050ef747210 */ /* 0x001fe40007f3e0ff */
[----:B------:R-:W-:Y:S02]  /*5930*/  ISETP.GE.AND P0, PT, R205, UR58, PT ;  /* 0x0000003acd007c0c */ /* 0x000fe4000bf06270 */
[----:B------:R-:W-:Y:S02]  /*5940*/  LEA.HI.X.SX32 R117, R239, R114, 0x1, P1 ;  /* 0x00000072ef757211 */ /* 0x000fe400008f0eff */
[----:B-1----:R-:W-:-:S03]  /*5950*/  IADD3 R118, P1, R240, R80, RZ ;  /* 0x00000050f0767210 */ /* 0x002fc60007f3e0ff */
[----:B------:R0:W4:Y:S01]  /*5960*/  @!P4 LDG.E.U8 R160, desc[UR38][R116.64] ;  /* 0x0000002674a0c981 */ /* 0x000122000c1e1100 */
[----:B------:R-:W-:Y:S02]  /*5970*/  LEA.HI R120, R223, 0x5c, RZ, 0x1a ;  /* 0x0000005cdf787811 */ /* 0x000fe400078fd0ff */
[----:B------:R-:W-:Y:S02]  /*5980*/  LEA.HI.X.SX32 R119, R240, R114, 0x1, P1 ;  /* 0x00000072f0777211 */ /* 0x000fe400008f0eff */
[----:B------:R-:W-:Y:S02]  /*5990*/  ISETP.GE.AND P3, PT, R120, UR58, PT ;  /* 0x0000003a78007c0c */ /* 0x000fe4000bf66270 */
[----:B0-----:R-:W-:Y:S01]  /*59a0*/  IADD3 R116, P4, R241, R80, RZ ;  /* 0x00000050f1747210 */ /* 0x001fe20007f9e0ff */
[----:B------:R0:W4:Y:S01]  /*59b0*/  @!P5 LDG.E.U8 R159, desc[UR38][R118.64] ;  /* 0x00000026769fd981 */ /* 0x000122000c1e1100 */
[----:B------:R-:W-:Y:S02]  /*59c0*/  LEA.HI R120, R223, 0x6c, RZ, 0x1a ;  /* 0x0000006cdf787811 */ /* 0x000fe400078fd0ff */
[----:B------:R-:W-:-:S02]  /*59d0*/  LEA.HI.X.SX32 R117, R241, R114, 0x1, P4 ;  /* 0x00000072f1757211 */ /* 0x000fc400020f0eff */
[----:B------:R-:W-:Y:S02]  /*59e0*/  ISETP.GE.AND P4, PT, R204, UR58, PT ;  /* 0x0000003acc007c0c */ /* 0x000fe4000bf86270 */
[C---:B0-----:R-:W-:Y:S01]  /*59f0*/  IADD3 R118, P5, R191.reuse, R80, RZ ;  /* 0x00000050bf767210 */ /* 0x041fe20007fbe0ff */
[----:B------:R0:W4:Y:S01]  /*5a00*/  @!P0 LDG.E.U8 R158, desc[UR38][R116.64] ;  /* 0x00000026749e8981 */ /* 0x000122000c1e1100 */
[----:B------:R-:W-:Y:S02]  /*5a10*/  ISETP.GE.AND P6, PT, R120, UR58, PT ;  /* 0x0000003a78007c0c */ /* 0x000fe4000bfc6270 */
[----:B------:R-:W-:Y:S02]  /*5a20*/  LEA.HI.X.SX32 R119, R191, R114, 0x1, P5 ;  /* 0x00000072bf777211 */ /* 0x000fe400028f0eff */
[----:B------:R-:W-:Y:S02]  /*5a30*/  LEA.HI R120, R223, 0x7c, RZ, 0x1a ;  /* 0x0000007cdf787811 */ /* 0x000fe400078fd0ff */
[----:B0-----:R-:W-:Y:S01]  /*5a40*/  IADD3 R116, P0, R242, R80, RZ ;  /* 0x00000050f2747210 */ /* 0x001fe20007f1e0ff */
[----:B------:R0:W4:Y:S01]  /*5a50*/  @!P2 LDG.E.U8 R157, desc[UR38][R118.64] ;  /* 0x00000026769da981 */ /* 0x000122000c1e1100 */
[----:B------:R-:W-:-:S02]  /*5a60*/  ISETP.GE.AND P1, PT, R120, UR58, PT ;  /* 0x0000003a78007c0c */ /* 0x000fc4000bf26270 */
[----:B------:R-:W-:Y:S02]  /*5a70*/  LEA.HI.X.SX32 R117, R242, R114, 0x1, P0 ;  /* 0x00000072f2757211 */ /* 0x000fe400000f0eff */
[----:B------:R-:W-:Y:S02]  /*5a80*/  ISETP.GE.AND P5, PT, R203, UR58, PT ;  /* 0x0000003acb007c0c */ /* 0x000fe4000bfa6270 */
[----:B------:R-:W-:Y:S01]  /*5a90*/  ISETP.GE.AND P0, PT, R202, UR58, PT ;  /* 0x0000003aca007c0c */ /* 0x000fe2000bf06270 */
[----:B------:R1:W4:Y:S01]  /*5aa0*/  @!P4 LDG.E.U8 R156, desc[UR38][R116.64] ;  /* 0x00000026749cc981 */ /* 0x000322000c1e1100 */
[----:B------:R-:W-:-:S04]  /*5ab0*/  IADD3 R120, P2, R243, R80, RZ ;  /* 0x00000050f3787210 */ /* 0x000fc80007f5e0ff */
[----:B------:R-:W-:Y:S02]  /*5ac0*/  LEA.HI.X.SX32 R121, R243, R114, 0x1, P2 ;  /* 0x00000072f3797211 */ /* 0x000fe400010f0eff */
[-C--:B0-----:R-:W-:Y:S02]  /*5ad0*/  IADD3 R118, P2, R192, R80.reuse, RZ ;  /* 0x00000050c0767210 */ /* 0x081fe40007f5e0ff */
[----:B-1----:R-:W-:Y:S01]  /*5ae0*/  IADD3 R116, P4, R244, R80, RZ ;  /* 0x00000050f4747210 */ /* 0x002fe20007f9e0ff */
[----:B------:R-:W4:Y:S01]  /*5af0*/  @!P5 LDG.E.U8 R155, desc[UR38][R120.64] ;  /* 0x00000026789bd981 */ /* 0x000f22000c1e1100 */
[-C--:B------:R-:W-:Y:S02]  /*5b00*/  LEA.HI.X.SX32 R119, R192, R114.reuse, 0x1, P2 ;  /* 0x00000072c0777211 */ /* 0x080fe400010f0eff */
[----:B------:R-:W-:Y:S02]  /*5b10*/  LEA.HI.X.SX32 R117, R244, R114, 0x1, P4 ;  /* 0x00000072f4757211 */ /* 0x000fe400020f0eff */
[----:B------:R-:W-:Y:S01]  /*5b20*/  ISETP.GE.AND P2, PT, R200, UR58, PT ;  /* 0x0000003ac8007c0c */ /* 0x000fe2000bf46270 */
[----:B------:R0:W4:Y:S01]  /*5b30*/  @!P3 LDG.E.U8 R153, desc[UR38][R118.64] ;  /* 0x000000267699b981 */ /* 0x000122000c1e1100 */
[----:B------:R-:W-:-:S03]  /*5b40*/  ISETP.GE.AND P3, PT, R199, UR58, PT ;  /* 0x0000003ac7007c0c */ /* 0x000fc6000bf66270 */
[----:B------:R1:W4:Y:S01]  /*5b50*/  @!P0 LDG.E.U8 R154, desc[UR38][R116.64] ;  /* 0x00000026749a8981 */ /* 0x000322000c1e1100 */
[----:B------:R-:W-:Y:S02]  /*5b60*/  ISETP.GE.AND P0, PT, R201, UR58, PT ;  /* 0x0000003ac9007c0c */ /* 0x000fe4000bf06270 */
[CC--:B0-----:R-:W-:Y:S02]  /*5b70*/  IADD3 R118, P4, R246.reuse, R80.reuse, RZ ;  /* 0x00000050f6767210 */ /* 0x0c1fe40007f9e0ff */
[C---:B-1----:R-:W-:Y:S02]  /*5b80*/  IADD3 R116, P5, R245.reuse, R80, RZ ;  /* 0x00000050f5747210 */ /* 0x042fe40007fbe0ff */
[-C--:B------:R-:W-:Y:S02]  /*5b90*/  LEA.HI.X.SX32 R119, R246, R114.reuse, 0x1, P4 ;  /* 0x00000072f6777211 */ /* 0x080fe400020f0eff */
[----:B------:R-:W-:Y:S02]  /*5ba0*/  LEA.HI.X.SX32 R117, R245, R114, 0x1, P5 ;  /* 0x00000072f5757211 */ /* 0x000fe400028f0eff */
[----:B------:R-:W-:Y:S01]  /*5bb0*/  IADD3 R120, P5, R247, R80, RZ ;  /* 0x00000050f7787210 */ /* 0x000fe20007fbe0ff */
[----:B------:R0:W4:Y:S01]  /*5bc0*/  @!P2 LDG.E.U8 R151, desc[UR38][R118.64] ;  /* 0x000000267697a981 */ /* 0x000122000c1e1100 */
[----:B------:R-:W-:-:S02]  /*5bd0*/  ISETP.GE.AND P4, PT, R198, UR58, PT ;  /* 0x0000003ac6007c0c */ /* 0x000fc4000bf86270 */
[----:B------:R-:W-:Y:S01]  /*5be0*/  LEA.HI.X.SX32 R121, R247, R114, 0x1, P5 ;  /* 0x00000072f7797211 */ /* 0x000fe200028f0eff */
[----:B------:R1:W4:Y:S01]  /*5bf0*/  @!P0 LDG.E.U8 R152, desc[UR38][R116.64] ;  /* 0x0000002674988981 */ /* 0x000322000c1e1100 */
[----:B------:R-:W-:-:S03]  /*5c00*/  ISETP.GE.AND P5, PT, R197, UR58, PT ;  /* 0x0000003ac5007c0c */ /* 0x000fc6000bfa6270 */
[----:B------:R1:W4:Y:S01]  /*5c10*/  @!P3 LDG.E.U8 R150, desc[UR38][R120.64] ;  /* 0x000000267896b981 */ /* 0x000322000c1e1100 */
[CC--:B0-----:R-:W-:Y:S02]  /*5c20*/  IADD3 R118, P2, R249.reuse, R80.reuse, RZ ;  /* 0x00000050f9767210 */ /* 0x0c1fe40007f5e0ff */
[C---:B-1----:R-:W-:Y:S02]  /*5c30*/  IADD3 R116, P3, R194.reuse, R80, RZ ;  /* 0x00000050c2747210 */ /* 0x042fe40007f7e0ff */
[----:B------:R-:W-:Y:S02]  /*5c40*/  LEA.HI.X.SX32 R119, R249, R114, 0x1, P2 ;  /* 0x00000072f9777211 */ /* 0x000fe400010f0eff */
[C---:B------:R-:W-:Y:S02]  /*5c50*/  IADD3 R120, P0, R251.reuse, R80, RZ ;  /* 0x00000050fb787210 */ /* 0x040fe40007f1e0ff */
[-C--:B------:R-:W-:Y:S01]  /*5c60*/  LEA.HI.X.SX32 R117, R194, R114.reuse, 0x1, P3 ;  /* 0x00000072c2757211 */ /* 0x080fe200018f0eff */
[----:B------:R-:W4:Y:S01]  /*5c70*/  @!P4 LDG.E.U8 R148, desc[UR38][R118.64] ;  /* 0x000000267694c981 */ /* 0x000f22000c1e1100 */
[----:B------:R-:W-:-:S02]  /*5c80*/  LEA.HI.X.SX32 R121, R251, R114, 0x1, P0 ;  /* 0x00000072fb797211 */ /* 0x000fc400000f0eff */
[----:B------:R-:W-:Y:S01]  /*5c90*/  ISETP.GE.AND P4, PT, R196, UR58, PT ;  /* 0x0000003ac4007c0c */ /* 0x000fe2000bf86270 */
[----:B------:R0:W4:Y:S04]  /*5ca0*/  @!P6 LDG.E.U8 R149, desc[UR38][R116.64] ;  /* 0x000000267495e981 */ /* 0x000128000c1e1100 */
[----:B------:R1:W4:Y:S01]  /*5cb0*/  @!P5 LDG.E.U8 R147, desc[UR38][R120.64] ;  /* 0x000000267893d981 */ /* 0x000322000c1e1100 */
[CC--:B0-----:R-:W-:Y:S02]  /*5cc0*/  IADD3 R116, P3, R252.reuse, R80.reuse, RZ ;  /* 0x00000050fc747210 */ /* 0x0c1fe40007f7e0ff */
[----:B-1----:R-:W-:Y:S02]  /*5cd0*/  IADD3 R120, P2, R195, R80, RZ ;  /* 0x00000050c3787210 */ /* 0x002fe40007f5e0ff */
[----:B------:R-:W-:-:S02]  /*5ce0*/  LEA.HI.X.SX32 R117, R252, R114, 0x1, P3 ;  /* 0x00000072fc757211 */ /* 0x000fc400018f0eff */
[----:B------:R-:W-:-:S03]  /*5cf0*/  LEA.HI.X.SX32 R121, R195, R114, 0x1, P2 ;  /* 0x00000072c3797211 */ /* 0x000fc600010f0eff */
[----:B------:R0:W4:Y:S04]  /*5d00*/  @!P4 LDG.E.U8 R146, desc[UR38][R116.64] ;  /* 0x000000267492c981 */ /* 0x000128000c1e1100 */
[----:B------:R1:W4:Y:S01]  /*5d10*/  @!P1 LDG.E.U8 R145, desc[UR38][R120.64] ;  /* 0x0000002678919981 */ /* 0x000322000c1e1100 */
[C---:B------:R-:W-:Y:S01]  /*5d20*/  ISETP.GE.AND P0, PT, R132.reuse, UR58, PT ;  /* 0x0000003a84007c0c */ /* 0x040fe2000bf06270 */
[----:B------:R-:W-:-:S05]  /*5d30*/  IMAD R132, R132, UR17, RZ ;  /* 0x0000001184847c24 */ /* 0x000fca000f8e02ff */
[--C-:B------:R-:W-:Y:S02]  /*5d40*/  SHF.R.S32.HI R138, RZ, 0x1f, R132.reuse ;  /* 0x0000001fff8a7819 */ /* 0x100fe40000011484 */
[C---:B------:R-:W-:Y:S02]  /*5d50*/  IADD3 R118, P2, R132.reuse, R59, RZ ;  /* 0x0000003b84767210 */ /* 0x040fe40007f5e0ff */
[----:B------:R-:W-:Y:S02]  /*5d60*/  IADD3 RZ, P1, R132, R61, RZ ;  /* 0x0000003d84ff7210 */ /* 0x000fe40007f3e0ff */
[----:B0-----:R-:W-:Y:S01]  /*5d70*/  SHF.R.S32.HI R116, RZ, 0x1f, R132 ;  /* 0x0000001fff747819 */ /* 0x001fe20000011484 */
[----:B------:R-:W-:Y:S01]  /*5d80*/  IMAD.X R119, R138, 0x1, R68, P2 ;  /* 0x000000018a777824 */ /* 0x000fe200010e0644 */
[----:B------:R-:W-:Y:S01]  /*5d90*/  BAR.SYNC.DEFER_BLOCKING 0x0 ;  /* 0x0000000000007b1d */ /* 0x000fe20000010000 */
[----:B-1----:R-:W-:Y:S02]  /*5da0*/  PRMT R121, RZ, 0x7610, R121 ;  /* 0x00007610ff797816 */ /* 0x002fe40000000079 */
[C---:B------:R-:W-:Y:S01]  /*5db0*/  IADD3 RZ, P2, R132.reuse, R67, RZ ;  /* 0x0000004384ff7210 */ /* 0x040fe20007f5e0ff */
[----:B------:R-:W-:-:S04]  /*5dc0*/  IMAD.IADD R126, R132, 0x1, R67 ;  /* 0x00000001847e7824 */ /* 0x000fc800078e0243 */
[----:B------:R-:W-:Y:S01]  /*5dd0*/  IMAD.X R127, R116, 0x1, R76, P2 ;  /* 0x00000001747f7824 */ /* 0x000fe200010e064c */
[----:B------:R0:W4:Y:S01]  /*5de0*/  @!P0 LDG.E.U8 R125, desc[UR38][R118.64] ;  /* 0x00000026767d8981 */ /* 0x000122000c1e1100 */
[----:B------:R-:W-:-:S03]  /*5df0*/  IADD3 R134, P2, R132, R9, RZ ;  /* 0x0000000984867210 */ /* 0x000fc60007f5e0ff */
[----:B------:R-:W4:Y:S01]  /*5e00*/  @!P0 LDG.E.U8 R129, desc[UR38][R126.64] ;  /* 0x000000267e818981 */ /* 0x000f22000c1e1100 */
[----:B0-----:R-:W-:Y:S01]  /*5e10*/  IMAD.X R119, R116, 0x1, R70, P1 ;  /* 0x0000000174777824 */ /* 0x001fe200008e0646 */
[C---:B------:R-:W-:Y:S01]  /*5e20*/  IADD3 R122, P1, R132.reuse, R5, RZ ;  /* 0x00000005847a7210 */ /* 0x040fe20007f3e0ff */
[----:B------:R-:W-:-:S04]  /*5e30*/  IMAD.IADD R118, R132, 0x1, R61 ;  /* 0x0000000184767824 */ /* 0x000fc800078e023d */
[----:B------:R-:W-:Y:S01]  /*5e40*/  IMAD.X R123, R138, 0x1, R14, P1 ;  /* 0x000000018a7b7824 */ /* 0x000fe200008e060e */
[----:B------:R-:W-:Y:S01]  /*5e50*/  IADD3 R136, P1, R132, R6, RZ ;  /* 0x0000000684887210 */ /* 0x000fe20007f3e0ff */
[----:B------:R0:W4:Y:S04]  /*5e60*/  @!P0 LDG.E.U8 R121, desc[UR38][R118.64] ;  /* 0x0000002676798981 */ /* 0x000128000c1e1100 */
[----:B------:R-:W-:Y:S01]  /*5e70*/  IMAD.X R137, R138, 0x1, R16, P1 ;  /* 0x000000018a897824 */ /* 0x000fe200008e0610 */
[----:B------:R-:W-:Y:S02]  /*5e80*/  IADD3 R130, P1, R132, R11, RZ ;  /* 0x0000000b84827210 */ /* 0x000fe40007f3e0ff */
[----:B0-----:R-:W-:-:S03]  /*5e90*/  PRMT R118, RZ, 0x7610, R118 ;  /* 0x00007610ff767816 */ /* 0x001fc60000000076 */
[C---:B------:R-:W-:Y:S01]  /*5ea0*/  IMAD.X R131, R138.reuse, 0x1, R20, P1 ;  /* 0x000000018a837824 */ /* 0x040fe200008e0614 */
[----:B------:R-:W-:Y:S02]  /*5eb0*/  PRMT R126, RZ, 0x7610, R126 ;  /* 0x00007610ff7e7816 */ /* 0x000fe4000000007e */
[----:B------:R0:W4:Y:S01]  /*5ec0*/  @!P0 LDG.E.U8 R118, desc[UR38][R122.64] ;  /* 0x000000267a768981 */ /* 0x000122000c1e1100 */
[----:B------:R-:W-:Y:S01]  /*5ed0*/  PRMT R127, RZ, 0x7610, R127 ;  /* 0x00007610ff7f7816 */ /* 0x000fe2000000007f */
[----:B------:R-:W-:Y:S02]  /*5ee0*/  IMAD.X R135, R138, 0x1, R18, P2 ;  /* 0x000000018a877824 */ /* 0x000fe400010e0612 */
[----:B------:R1:W4:Y:S04]  /*5ef0*/  @!P0 LDG.E.U8 R126, desc[UR38][R130.64] ;  /* 0x00000026827e8981 */ /* 0x000328000c1e1100 */
[----:B------:R-:W4:Y:S01]  /*5f00*/  @!P0 LDG.E.U8 R127, desc[UR38][R134.64] ;  /* 0x00000026867f8981 */ /* 0x000f22000c1e1100 */
[----:B0-----:R-:W-:-:S02]  /*5f10*/  PRMT R123, RZ, 0x7610, R123 ;  /* 0x00007610ff7b7816 */ /* 0x001fc4000000007b */
[----:B-1----:R-:W-:-:S04]  /*5f20*/  IADD3 R130, P2, R132, R15, RZ ;  /* 0x0000000f84827210 */ /* 0x002fc80007f5e0ff */
[----:B------:R0:W4:Y:S01]  /*5f30*/  @!P0 LDG.E.U8 R123, desc[UR38][R136.64] ;  /* 0x00000026887b8981 */ /* 0x000122000c1e1100 */
[----:B------:R-:W-:Y:S01]  /*5f40*/  IMAD.X R131, R138, 0x1, R56, P2 ;  /* 0x000000018a837824 */ /* 0x000fe200010e0638 */
[----:B------:R-:W-:-:S04]  /*5f50*/  PRMT R128, RZ, 0x7610, R128 ;  /* 0x00007610ff807816 */ /* 0x000fc80000000080 */
[----:B------:R1:W4:Y:S01]  /*5f60*/  @!P0 LDG.E.U8 R124, desc[UR38][R130.64] ;  /* 0x00000026827c8981 */ /* 0x000322000c1e1100 */
[----:B0-----:R-:W-:-:S05]  /*5f70*/  IADD3 R136, P1, R132, R13, RZ ;  /* 0x0000000d84887210 */ /* 0x001fca0007f3e0ff */
[----:B------:R-:W-:Y:S01]  /*5f80*/  IMAD.X R137, R138, 0x1, R22, P1 ;  /* 0x000000018a897824 */ /* 0x000fe200008e0616 */
[----:B------:R-:W-:-:S05]  /*5f90*/  IADD3 R134, P1, R132, R17, RZ ;  /* 0x0000001184867210 */ /* 0x000fca0007f3e0ff */
[----:B------:R-:W-:Y:S01]  /*5fa0*/  IMAD.X R135, R138, 0x1, R58, P1 ;  /* 0x000000018a877824 */ /* 0x000fe200008e063a */
[----:B-1----:R-:W-:Y:S02]  /*5fb0*/  IADD3 R130, P1, R132, R19, RZ ;  /* 0x0000001384827210 */ /* 0x002fe40007f3e0ff */
[----:B------:R-:W-:Y:S02]  /*5fc0*/  PRMT R122, RZ, 0x7610, R122 ;  /* 0x00007610ff7a7816 */ /* 0x000fe4000000007a */
[----:B------:R0:W4:Y:S01]  /*5fd0*/  @!P0 LDG.E.U8 R128, desc[UR38][R134.64] ;  /* 0x0000002686808981 */ /* 0x000122000c1e1100 */
[----:B------:R-:W-:Y:S01]  /*5fe0*/  IMAD.X R131, R138, 0x1, R60, P1 ;  /* 0x000000018a837824 */ /* 0x000fe200008e063c */
[----:B------:R-:W-:-:S04]  /*5ff0*/  PRMT R120, RZ, 0x7610, R120 ;  /* 0x00007610ff787816 */ /* 0x000fc80000000078 */
[----:B------:R1:W4:Y:S01]  /*6000*/  @!P0 LDG.E.U8 R122, desc[UR38][R130.64] ;  /* 0x00000026827a8981 */ /* 0x000322000c1e1100 */
[----:B0-----:R-:W-:-:S05]  /*6010*/  IADD3 R134, P1, R132, R21, RZ ;  /* 0x0000001584867210 */ /* 0x001fca0007f3e0ff */
[----:B------:R-:W-:Y:S01]  /*6020*/  IMAD.X R135, R138, 0x1, R62, P1 ;  /* 0x000000018a877824 */ /* 0x000fe200008e063e */
[----:B-1----:R-:W-:Y:S02]  /*6030*/  IADD3 R130, P1, R132, R23, RZ ;  /* 0x0000001784827210 */ /* 0x002fe40007f3e0ff */
[----:B------:R-:W-:Y:S02]  /*6040*/  PRMT R117, RZ, 0x7610, R117 ;  /* 0x00007610ff757816 */ /* 0x000fe40000000075 */
[----:B------:R0:W4:Y:S01]  /*6050*/  @!P0 LDG.E.U8 R120, desc[UR38][R134.64] ;  /* 0x0000002686788981 */ /* 0x000122000c1e1100 */
[----:B------:R-:W-:-:S05]  /*6060*/  IMAD.X R131, R138, 0x1, R64, P1 ;  /* 0x000000018a837824 */ /* 0x000fca00008e0640 */
[----:B------:R1:W4:Y:S01]  /*6070*/  @!P0 LDG.E.U8 R117, desc[UR38][R130.64] ;  /* 0x0000002682758981 */ /* 0x000322000c1e1100 */
[----:B0-----:R-:W-:-:S05]  /*6080*/  IADD3 R134, P1, R132, R57, RZ ;  /* 0x0000003984867210 */ /* 0x001fca0007f3e0ff */
[----:B------:R-:W-:Y:S01]  /*6090*/  IMAD.X R135, R138, 0x1, R66, P1 ;  /* 0x000000018a877824 */ /* 0x000fe200008e0642 */
[----:B-1----:R-:W-:-:S06]  /*60a0*/  PRMT R130, RZ, 0x7610, R130 ;  /* 0x00007610ff827816 */ /* 0x002fcc0000000082 */
[----:B------:R0:W4:Y:S01]  /*60b0*/  @!P0 LDG.E.U8 R130, desc[UR38][R134.64] ;  /* 0x0000002686828981 */ /* 0x000122000c1e1100 */
[----:B------:R-:W-:Y:S02]  /*60c0*/  PRMT R131, RZ, 0x7610, R131 ;  /* 0x00007610ff837816 */ /* 0x000fe40000000083 */
[----:B0-----:R-:W-:-:S05]  /*60d0*/  IADD3 R134, P1, R132, R4, RZ ;  /* 0x0000000484867210 */ /* 0x001fca0007f3e0ff */
[----:B------:R-:W-:Y:S01]  /*60e0*/  IMAD.X R135, R138, 0x1, R12, P1 ;  /* 0x000000018a877824 */ /* 0x000fe200008e060c */
[----:B------:R-:W-:-:S04]  /*60f0*/  PRMT R119, RZ, 0x7610, R119 ;  /* 0x00007610ff777816 */ /* 0x000fc80000000077 */
[----:B------:R0:W4:Y:S01]  /*6100*/  @!P0 LDG.E.U8 R131, desc[UR38][R134.64] ;  /* 0x0000002686838981 */ /* 0x000122000c1e1100 */
[----:B------:R-:W-:-:S03]  /*6110*/  PRMT R133, RZ, 0x7610, R133 ;  /* 0x00007610ff857816 */ /* 0x000fc60000000085 */
[----:B------:R1:W4:Y:S01]  /*6120*/  @!P0 LDG.E.U8 R119, desc[UR38][R136.64] ;  /* 0x0000002688778981 */ /* 0x000322000c1e1100 */
[----:B0-----:R-:W-:-:S05]  /*6130*/  IADD3 R134, P1, R132, R3, RZ ;  /* 0x0000000384867210 */ /* 0x001fca0007f3e0ff */
[----:B------:R-:W-:Y:S01]  /*6140*/  IMAD.X R135, R138, 0x1, R10, P1 ;  /* 0x000000018a877824 */ /* 0x000fe200008e060a */
[----:B-1----:R-:W-:-:S04]  /*6150*/  IADD3 R136, P1, R132, R2, RZ ;  /* 0x0000000284887210 */ /* 0x002fc80007f3e0ff */
[----:B------:R0:W4:Y:S01]  /*6160*/  @!P0 LDG.E.U8 R133, desc[UR38][R134.64] ;  /* 0x0000002686858981 */ /* 0x000122000c1e1100 */
[----:B------:R-:W-:Y:S01]  /*6170*/  IMAD.X R137, R138, 0x1, R8, P1 ;  /* 0x000000018a897824 */ /* 0x000fe200008e0608 */
[----:B0-----:R-:W-:-:S06]  /*6180*/  PRMT R134, RZ, 0x7610, R134 ;  /* 0x00007610ff867816 */ /* 0x001fcc0000000086 */
[----:B------:R0:W4:Y:S01]  /*6190*/  @!P0 LDG.E.U8 R134, desc[UR38][R136.64] ;  /* 0x0000002688868981 */ /* 0x000122000c1e1100 */
[----:B------:R-:W-:Y:S02]  /*61a0*/  PRMT R135, RZ, 0x7610, R135 ;  /* 0x00007610ff877816 */ /* 0x000fe40000000087 */
[----:B0-----:R-:W-:-:S05]  /*61b0*/  IADD3 R136, P1, R132, R115, RZ ;  /* 0x0000007384887210 */ /* 0x001fca0007f3e0ff */
[----:B------:R-:W-:Y:S01]  /*61c0*/  IMAD.X R137, R138, 0x1, R7, P1 ;  /* 0x000000018a897824 */ /* 0x000fe200008e0607 */
[C---:B------:R-:W-:Y:S01]  /*61d0*/  IADD3 RZ, P1, R132.reuse, R63, RZ ;  /* 0x0000003f84ff7210 */ /* 0x040fe20007f3e0ff */
[----:B------:R-:W-:-:S03]  /*61e0*/  IMAD.IADD R138, R132, 0x1, R63 ;  /* 0x00000001848a7824 */ /* 0x000fc600078e023f */
[----:B------:R0:W4:Y:S01]  /*61f0*/  @!P0 LDG.E.U8 R135, desc[UR38][R136.64] ;  /* 0x0000002688878981 */ /* 0x000122000c1e1100 */
[----:B------:R-:W-:Y:S01]  /*6200*/  IMAD.X R139, R116, 0x1, R72, P1 ;  /* 0x00000001748b7824 */ /* 0x000fe200008e0648 */
[----:B------:R-:W-:Y:S02]  /*6210*/  IADD3 RZ, P1, R132, R65, RZ ;  /* 0x0000004184ff7210 */ /* 0x000fe40007f3e0ff */
[----:B0-----:R-:W-:Y:S02]  /*6220*/  PRMT R136, RZ, 0x7610, R136 ;  /* 0x00007610ff887816 */ /* 0x001fe40000000088 */
[----:B------:R-:W-:-:S04]  /*6230*/  PRMT R137, RZ, 0x7610, R137 ;  /* 0x00007610ff897816 */ /* 0x000fc80000000089 */
[----:B------:R0:W4:Y:S01]  /*6240*/  @!P0 LDG.E.U8 R136, desc[UR38][R138.64] ;  /* 0x000000268a888981 */ /* 0x000122000c1e1100 */
[C---:B------:R-:W-:Y:S02]  /*6250*/  IMAD.IADD R140, R132.reuse, 0x1, R69 ;  /* 0x00000001848c7824 */ /* 0x040fe400078e0245 */
[----:B0-----:R-:W-:Y:S02]  /*6260*/  IMAD.IADD R138, R132, 0x1, R65 ;  /* 0x00000001848a7824 */ /* 0x001fe400078e0241 */
[----:B------:R-:W-:Y:S01]  /*6270*/  IMAD.X R139, R116, 0x1, R74, P1 ;  /* 0x00000001748b7824 */ /* 0x000fe200008e064a */
[----:B------:R-:W-:-:S04]  /*6280*/  IADD3 RZ, P1, R132, R69, RZ ;  /* 0x0000004584ff7210 */ /* 0x000fc80007f3e0ff */
        /* <DEDUP_REMOVED lines=16> */
[----:B------:R-:W-:Y:S01]  /*6390*/  PRMT R144, RZ, 0x7610, R144 ;  /* 0x00007610ff907816 */ /* 0x000fe20000000090 */
[----:B------:R-:W-:Y:S02]  /*63a0*/  IMAD.SHL.U32 R180, R223, 0x10, RZ ;  /* 0x00000010dfb47824 */ /* 0x000fe400078e00ff */
[----:B0-----:R-:W-:Y:S02]  /*63b0*/  IMAD.IADD R142, R132, 0x1, R75 ;  /* 0x00000001848e7824 */ /* 0x001fe400078e024b */
[----:B------:R-:W-:Y:S01]  /*63c0*/  IMAD.X R143, R116, 0x1, R84, P1 ;  /* 0x00000001748f7824 */ /* 0x000fe200008e0654 */
[----:B------:R-:W-:-:S04]  /*63d0*/  IADD3 RZ, P1, R132, R77, RZ ;  /* 0x0000004d84ff7210 */ /* 0x000fc80007f3e0ff */
[----:B------:R0:W4:Y:S01]  /*63e0*/  @!P0 LDG.E.U8 R141, desc[UR38][R142.64] ;  /* 0x000000268e8d8981 */ /* 0x000122000c1e1100 */
[----:B------:R-:W-:Y:S02]  /*63f0*/  PRMT R174, RZ, 0x7610, R174 ;  /* 0x00007610ffae7816 */ /* 0x000fe400000000ae */
[----:B------:R-:W-:Y:S01]  /*6400*/  LOP3.LUT R193, R180, 0x70, RZ, 0xc0, !PT ;  /* 0x00000070b4c17812 */ /* 0x000fe200078ec0ff */
[----:B0-----:R-:W-:Y:S02]  /*6410*/  IMAD.IADD R142, R132, 0x1, R77 ;  /* 0x00000001848e7824 */ /* 0x001fe400078e024d */
[----:B------:R-:W-:Y:S01]  /*6420*/  IMAD.X R143, R116, 0x1, R86, P1 ;  /* 0x00000001748f7824 */ /* 0x000fe200008e0656 */
[----:B------:R-:W-:Y:S02]  /*6430*/  IADD3 RZ, P1, R132, R79, RZ ;  /* 0x0000004f84ff7210 */ /* 0x000fe40007f3e0ff */
[----:B------:R-:W-:Y:S02]  /*6440*/  LOP3.LUT R180, R223, 0x3f, RZ, 0xc0, !PT ;  /* 0x0000003fdfb47812 */ /* 0x000fe400078ec0ff */
[----:B------:R0:W4:Y:S01]  /*6450*/  @!P0 LDG.E.U8 R144, desc[UR38][R142.64] ;  /* 0x000000268e908981 */ /* 0x000122000c1e1100 */
[----:B------:R-:W-:-:S02]  /*6460*/  PRMT R176, RZ, 0x7610, R176 ;  /* 0x00007610ffb07816 */ /* 0x000fc400000000b0 */
[----:B------:R-:W-:Y:S02]  /*6470*/  IMAD R193, R180, 0x80, R193 ;  /* 0x00000080b4c17824 */ /* 0x000fe400078e02c1 */
[----:B0-----:R-:W-:Y:S02]  /*6480*/  IMAD.IADD R142, R132, 0x1, R79 ;  /* 0x00000001848e7824 */ /* 0x001fe400078e024f */
[----:B------:R-:W-:Y:S01]  /*6490*/  IMAD.X R143, R116, 0x1, R88, P1 ;  /* 0x00000001748f7824 */ /* 0x000fe200008e0658 */
[----:B------:R-:W-:-:S04]  /*64a0*/  IADD3 RZ, P1, R132, R81, RZ ;  /* 0x0000005184ff7210 */ /* 0x000fc80007f3e0ff */
[----:B------:R0:W4:Y:S01]  /*64b0*/  @!P0 LDG.E.U8 R174, desc[UR38][R142.64] ;  /* 0x000000268eae8981 */ /* 0x000122000c1e1100 */
[----:B------:R-:W-:Y:S02]  /*64c0*/  PRMT R180, RZ, 0x7610, R180 ;  /* 0x00007610ffb47816 */ /* 0x000fe400000000b4 */
[----:B------:R-:W-:Y:S01]  /*64d0*/  LOP3.LUT R193, R193, R0, RZ, 0xfc, !PT ;  /* 0x00000000c1c17212 */ /* 0x000fe200078efcff */
[----:B0-----:R-:W-:Y:S02]  /*64e0*/  IMAD.IADD R142, R132, 0x1, R81 ;  /* 0x00000001848e7824 */ /* 0x001fe400078e0251 */
[----:B------:R-:W-:Y:S01]  /*64f0*/  IMAD.X R143, R116, 0x1, R90, P1 ;  /* 0x00000001748f7824 */ /* 0x000fe200008e065a */
[----:B------:R-:W-:-:S04]  /*6500*/  IADD3 RZ, P1, R132, R83, RZ ;  /* 0x0000005384ff7210 */ /* 0x000fc80007f3e0ff */
[----:B------:R0:W4:Y:S04]  /*6510*/  @!P0 LDG.E.U8 R176, desc[UR38][R142.64] ;  /* 0x000000268eb08981 */ /* 0x000128000c1e1100 */
[----:B--2---:R1:W-:Y:S01]  /*6520*/  STS.U8 [R193+UR59+0x4000], R178 ;  /* 0x004000b2c1007988 */ /* 0x0043e2000800003b */
[----:B0-----:R-:W-:Y:S02]  /*6530*/  IMAD.IADD R142, R132, 0x1, R83 ;  /* 0x00000001848e7824 */ /* 0x001fe400078e0253 */
[----:B------:R-:W-:Y:S01]  /*6540*/  IMAD.X R143, R116, 0x1, R92, P1 ;  /* 0x00000001748f7824 */ /* 0x000fe200008e065c */
[----:B------:R-:W-:Y:S02]  /*6550*/  IADD3 RZ, P1, R132, R85, RZ ;  /* 0x0000005584ff7210 */ /* 0x000fe40007f3e0ff */
[----:B-1----:R-:W-:-:S02]  /*6560*/  PRMT R178, RZ, 0x7610, R178 ;  /* 0x00007610ffb27816 */ /* 0x002fc400000000b2 */
[----:B------:R0:W2:Y:S04]  /*6570*/  @!P0 LDG.E.U8 R180, desc[UR38][R142.64] ;  /* 0x000000268eb48981 */ /* 0x0000a8000c1e1100 */
[----:B-----5:R1:W-:Y:S01]  /*6580*/  STS.U8 [R193+UR59+0x4004], R177 ;  /* 0x004004b1c1007988 */ /* 0x0203e2000800003b */
[----:B0-----:R-:W-:Y:S02]  /*6590*/  IMAD.IADD R142, R132, 0x1, R85 ;  /* 0x00000001848e7824 */ /* 0x001fe400078e0255 */
[----:B------:R-:W-:Y:S01]  /*65a0*/  IMAD.X R143, R116, 0x1, R94, P1 ;  /* 0x00000001748f7824 */ /* 0x000fe200008e065e */
[----:B------:R-:W-:Y:S02]  /*65b0*/  IADD3 RZ, P1, R132, R87, RZ ;  /* 0x0000005784ff7210 */ /* 0x000fe40007f3e0ff */
[----:B-1----:R-:W-:-:S02]  /*65c0*/  PRMT R177, RZ, 0x7610, R177 ;  /* 0x00007610ffb17816 */ /* 0x002fc400000000b1 */
[----:B------:R0:W5:Y:S04]  /*65d0*/  @!P0 LDG.E.U8 R178, desc[UR38][R142.64] ;  /* 0x000000268eb28981 */ /* 0x000168000c1e1100 */
[----:B---3--:R1:W-:Y:S01]  /*65e0*/  STS.U8 [R193+UR59+0x4008], R175 ;  /* 0x004008afc1007988 */ /* 0x0083e2000800003b */
[----:B0-----:R-:W-:Y:S02]  /*65f0*/  IMAD.IADD R142, R132, 0x1, R87 ;  /* 0x00000001848e7824 */ /* 0x001fe400078e0257 */
[----:B------:R-:W-:Y:S01]  /*6600*/  IMAD.X R143, R116, 0x1, R96, P1 ;  /* 0x00000001748f7824 */ /* 0x000fe200008e0660 */
[----:B------:R-:W-:Y:S02]  /*6610*/  IADD3 RZ, P1, R132, R89, RZ ;  /* 0x0000005984ff7210 */ /* 0x000fe40007f3e0ff */
[----:B-1----:R-:W-:-:S02]  /*6620*/  PRMT R175, RZ, 0x7610, R175 ;  /* 0x00007610ffaf7816 */ /* 0x002fc400000000af */
[----:B------:R0:W3:Y:S01]  /*6630*/  @!P0 LDG.E.U8 R177, desc[UR38][R142.64] ;  /* 0x000000268eb18981 */ /* 0x0000e2000c1e1100 */
[----:B------:R-:W-:-:S03]  /*6640*/  LOP3.LUT R212, R193, 0x10, RZ, 0x3c, !PT ;  /* 0x00000010c1d47812 */ /* 0x000fc600078e3cff */
[----:B------:R1:W-:Y:S01]  /*6650*/  STS.U8 [R193+UR59+0x400c], R172 ;  /* 0x00400cacc1007988 */ /* 0x0003e2000800003b */
[----:B0-----:R-:W-:Y:S02]  /*6660*/  IMAD.IADD R142, R132, 0x1, R89 ;  /* 0x00000001848e7824 */ /* 0x001fe400078e0259 */
[----:B------:R-:W-:Y:S01]  /*6670*/  IMAD.X R143, R116, 0x1, R98, P1 ;  /* 0x00000001748f7824 */ /* 0x000fe200008e0662 */
[C---:B------:R-:W-:Y:S02]  /*6680*/  IADD3 RZ, P1, R132.reuse, R91, RZ ;  /* 0x0000005b84ff7210 */ /* 0x040fe40007f3e0ff */
[----:B-1----:R-:W-:Y:S02]  /*6690*/  PRMT R172, RZ, 0x7610, R172 ;  /* 0x00007610ffac7816 */ /* 0x002fe400000000ac */
[----:B------:R0:W5:Y:S04]  /*66a0*/  @!P0 LDG.E.U8 R175, desc[UR38][R142.64] ;  /* 0x000000268eaf8981 */ /* 0x000168000c1e1100 */
[----:B------:R1:W-:Y:S01]  /*66b0*/  STS.U8 [R212+UR59+0x4004], R171 ;  /* 0x004004abd4007988 */ /* 0x0003e2000800003b */
[----:B0-----:R-:W-:-:S02]  /*66c0*/  IMAD.IADD R142, R132, 0x1, R91 ;  /* 0x00000001848e7824 */ /* 0x001fc400078e025b */
[----:B------:R-:W-:Y:S01]  /*66d0*/  IMAD.X R143, R116, 0x1, R100, P1 ;  /* 0x00000001748f7824 */ /* 0x000fe200008e0664 */
[C---:B------:R-:W-:Y:S02]  /*66e0*/  IADD3 RZ, P1, R132.reuse, R93, RZ ;  /* 0x0000005d84ff7210 */ /* 0x040fe40007f3e0ff */
[----:B-1----:R-:W-:Y:S02]  /*66f0*/  PRMT R171, RZ, 0x7610, R171 ;  /* 0x00007610ffab7816 */ /* 0x002fe400000000ab */
[----:B------:R0:W3:Y:S04]  /*6700*/  @!P0 LDG.E.U8 R172, desc[UR38][R142.64] ;  /* 0x000000268eac8981 */ /* 0x0000e8000c1e1100 */
[----:B----4-:R1:W-:Y:S01]  /*6710*/  STS.U8 [R212+UR59+0x4008], R170 ;  /* 0x004008aad4007988 */ /* 0x0103e2000800003b */
[----:B0-----:R-:W-:-:S02]  /*6720*/  IMAD.IADD R142, R132, 0x1, R93 ;  /* 0x00000001848e7824 */ /* 0x001fc400078e025d */
[----:B------:R-:W-:Y:S01]  /*6730*/  IMAD.X R143, R116, 0x1, R102, P1 ;  /* 0x00000001748f7824 */ /* 0x000fe200008e0666 */
[C---:B------:R-:W-:Y:S02]  /*6740*/  IADD3 RZ, P1, R132.reuse, R95, RZ ;  /* 0x0000005f84ff7210 */ /* 0x040fe40007f3e0ff */
[----:B-1----:R-:W-:Y:S02]  /*6750*/  PRMT R170, RZ, 0x7610, R170 ;  /* 0x00007610ffaa7816 */ /* 0x002fe400000000aa */
[----:B------:R0:W4:Y:S04]  /*6760*/  @!P0 LDG.E.U8 R171, desc[UR38][R142.64] ;  /* 0x000000268eab8981 */ /* 0x000128000c1e1100 */
[----:B------:R1:W-:Y:S01]  /*6770*/  STS.U8 [R212+UR59+0x4000], R173 ;  /* 0x004000add4007988 */ /* 0x0003e2000800003b */
[----:B0-----:R-:W-:-:S02]  /*6780*/  IMAD.IADD R142, R132, 0x1, R95 ;  /* 0x00000001848e7824 */ /* 0x001fc400078e025f */
[----:B------:R-:W-:Y:S01]  /*6790*/  IMAD.X R143, R116, 0x1, R104, P1 ;  /* 0x00000001748f7824 */ /* 0x000fe200008e0668 */
[----:B------:R-:W-:Y:S01]  /*67a0*/  IADD3 RZ, P1, R132, R97, RZ ;  /* 0x0000006184ff7210 */ /* 0x000fe20007f3e0ff */
[----:B------:R0:W-:Y:S01]  /*67b0*/  STS.U8 [R212+UR59+0x400c], R169 ;  /* 0x00400ca9d4007988 */ /* 0x0001e2000800003b */
[----:B-1----:R-:W-:-:S03]  /*67c0*/  LOP3.LUT R173, R193, 0x20, RZ, 0x3c, !PT ;  /* 0x00000020c1ad7812 */ /* 0x002fc600078e3cff */
[----:B------:R1:W4:Y:S01]  /*67d0*/  @!P0 LDG.E.U8 R170, desc[UR38][R142.64] ;  /* 0x000000268eaa8981 */ /* 0x000322000c1e1100 */
[----:B0-----:R-:W-:Y:S01]  /*67e0*/  PRMT R169, RZ, 0x7610, R169 ;  /* 0x00007610ffa97816 */ /* 0x001fe200000000a9 */
[----:B-1----:R-:W-:Y:S02]  /*67f0*/  IMAD.IADD R142, R132, 0x1, R97 ;  /* 0x00000001848e7824 */ /* 0x002fe400078e0261 */
[----:B------:R-:W-:Y:S01]  /*6800*/  IMAD.X R143, R116, 0x1, R106, P1 ;  /* 0x00000001748f7824 */ /* 0x000fe200008e066a */
[C---:B------:R-:W-:Y:S01]  /*6810*/  IADD3 RZ, P1, R132.reuse, R99, RZ ;  /* 0x0000006384ff7210 */ /* 0x040fe20007f3e0ff */
[----:B------:R0:W-:Y:S04]  /*6820*/  STS.U8 [R173+UR59+0x4000], R168 ;  /* 0x004000a8ad007988 */ /* 0x0001e8000800003b */
[----:B------:R1:W5:Y:S01]  /*6830*/  @!P0 LDG.E.U8 R169, desc[UR38][R142.64] ;  /* 0x000000268ea98981 */ /* 0x000362000c1e1100 */
[----:B0-----:R-:W-:Y:S01]  /*6840*/  PRMT R168, RZ, 0x7610, R168 ;  /* 0x00007610ffa87816 */ /* 0x001fe200000000a8 */
[----:B-1----:R-:W-:-:S02]  /*6850*/  IMAD.IADD R142, R132, 0x1, R99 ;  /* 0x00000001848e7824 */ /* 0x002fc400078e0263 */
[----:B------:R-:W-:Y:S01]  /*6860*/  IMAD.X R143, R116, 0x1, R108, P1 ;  /* 0x00000001748f7824 */ /* 0x000fe200008e066c */
[C---:B------:R-:W-:Y:S01]  /*6870*/  IADD3 RZ, P1, R132.reuse, R101, RZ ;  /* 0x0000006584ff7210 */ /* 0x040fe20007f3e0ff */
[----:B------:R0:W-:Y:S04]  /*6880*/  STS.U8 [R173+UR59+0x4004], R167 ;  /* 0x004004a7ad007988 */ /* 0x0001e8000800003b */
        /* <DEDUP_REMOVED lines=12> */
[----:B------:R1:W5:Y:S01]  /*6950*/  @!P0 LDG.E.U8 R166, desc[UR38][R142.64] ;  /* 0x000000268ea68981 */ /* 0x000362000c1e1100 */
[----:B0-----:R-:W-:Y:S02]  /*6960*/  PRMT R165, RZ, 0x7610, R165 ;  /* 0x00007610ffa57816 */ /* 0x001fe400000000a5 */
[----:B------:R-:W-:Y:S01]  /*6970*/  LOP3.LUT R173, R193, 0x30, RZ, 0x3c, !PT ;  /* 0x00000030c1ad7812 */ /* 0x000fe200078e3cff */
[----:B-1----:R-:W-:-:S02]  /*6980*/  IMAD.IADD R142, R132, 0x1, R105 ;  /* 0x00000001848e7824 */ /* 0x002fc400078e0269 */
[----:B------:R-:W-:Y:S01]  /*6990*/  IMAD.X R143, R116, 0x1, R112, P1 ;  /* 0x00000001748f7824 */ /* 0x000fe200008e0670 */
[C---:B------:R-:W-:Y:S01]  /*69a0*/  IADD3 RZ, P1, R132.reuse, R107, RZ ;  /* 0x0000006b84ff7210 */ /* 0x040fe20007f3e0ff */
[----:B------:R0:W-:Y:S04]  /*69b0*/  STS.U8 [R173+UR59+0x4000], R164 ;  /* 0x004000a4ad007988 */ /* 0x0001e8000800003b */
[----:B------:R1:W5:Y:S01]  /*69c0*/  @!P0 LDG.E.U8 R165, desc[UR38][R142.64] ;  /* 0x000000268ea58981 */ /* 0x000362000c1e1100 */
[----:B0-----:R-:W-:Y:S01]  /*69d0*/  PRMT R164, RZ, 0x7610, R164 ;  /* 0x00007610ffa47816 */ /* 0x001fe200000000a4 */
[----:B-1----:R-:W-:Y:S02]  /*69e0*/  IMAD.IADD R142, R132, 0x1, R107 ;  /* 0x00000001848e7824 */ /* 0x002fe400078e026b */
[----:B------:R-:W-:Y:S01]  /*69f0*/  IMAD.X R143, R116, 0x1, R179, P1 ;  /* 0x00000001748f7824 */ /* 0x000fe200008e06b3 */
[----:B------:R0:W-:Y:S04]  /*6a00*/  STS.U8 [R173+UR59+0x4004], R163 ;  /* 0x004004a3ad007988 */ /* 0x0001e8000800003b */
[----:B------:R1:W5:Y:S01]  /*6a10*/  @!P0 LDG.E.U8 R164, desc[UR38][R142.64] ;  /* 0x000000268ea48981 */ /* 0x000362000c1e1100 */
[----:B0-----:R-:W-:-:S02]  /*6a20*/  PRMT R163, RZ, 0x7610, R163 ;  /* 0x00007610ffa37816 */ /* 0x001fc400000000a3 */
[----:B-1----:R-:W-:-:S05]  /*6a30*/  IADD3 R142, P1, R132, R183, RZ ;  /* 0x000000b7848e7210 */ /* 0x002fca0007f3e0ff */
[----:B------:R-:W-:Y:S01]  /*6a40*/  IMAD.X R143, R116, 0x1, R182, P1 ;  /* 0x00000001748f7824 */ /* 0x000fe200008e06b6 */
[----:B------:R0:W-:Y:S04]  /*6a50*/  STS.U8 [R173+UR59+0x4008], R162 ;  /* 0x004008a2ad007988 */ /* 0x0001e8000800003b */
[----:B------:R1:W5:Y:S01]  /*6a60*/  @!P0 LDG.E.U8 R163, desc[UR38][R142.64] ;  /* 0x000000268ea38981 */ /* 0x000362000c1e1100 */
[----:B0-----:R-:W-:Y:S02]  /*6a70*/  PRMT R162, RZ, 0x7610, R162 ;  /* 0x00007610ffa27816 */ /* 0x001fe400000000a2 */
[----:B-1----:R-:W-:-:S04]  /*6a80*/  IADD3 R142, P1, R132, UR57, RZ ;  /* 0x00000039848e7c10 */ /* 0x002fc8000ff3e0ff */
[----:B------:R-:W-:Y:S01]  /*6a90*/  IADD3.X R143, R116, UR35, RZ, P1, !PT ;  /* 0x00000023748f7c10 */ /* 0x000fe20008ffe4ff */
[----:B------:R0:W-:Y:S04]  /*6aa0*/  STS.U8 [R173+UR59+0x400c], R161 ;  /* 0x00400ca1ad007988 */ /* 0x0001e8000800003b */
[----:B------:R1:W5:Y:S01]  /*6ab0*/  @!P0 LDG.E.U8 R162, desc[UR38][R142.64] ;  /* 0x000000268ea28981 */ /* 0x000362000c1e1100 */
[----:B------:R-:W-:Y:S02]  /*6ac0*/  LOP3.LUT R236, R193, 0x40, RZ, 0x3c, !PT ;  /* 0x00000040c1ec7812 */ /* 0x000fe400078e3cff */
[----:B0-----:R-:W-:Y:S02]  /*6ad0*/  PRMT R161, RZ, 0x7610, R161 ;  /* 0x00007610ffa17816 */ /* 0x001fe400000000a1 */
[----:B-1----:R-:W-:-:S04]  /*6ae0*/  IADD3 R142, P1, R132, UR56, RZ ;  /* 0x00000038848e7c10 */ /* 0x002fc8000ff3e0ff */
[----:B------:R-:W-:Y:S01]  /*6af0*/  IADD3.X R143, R116, UR34, RZ, P1, !PT ;  /* 0x00000022748f7c10 */ /* 0x000fe20008ffe4ff */
[----:B------:R0:W-:Y:S04]  /*6b00*/  STS.U8 [R236+UR59+0x4000], R160 ;  /* 0x004000a0ec007988 */ /* 0x0001e8000800003b */
[----:B------:R1:W5:Y:S01]  /*6b10*/  @!P0 LDG.E.U8 R161, desc[UR38][R142.64] ;  /* 0x000000268ea18981 */ /* 0x000362000c1e1100 */
[----:B0-----:R-:W-:Y:S02]  /*6b20*/  PRMT R160, RZ, 0x7610, R160 ;  /* 0x00007610ffa07816 */ /* 0x001fe400000000a0 */
[----:B-1----:R-:W-:-:S04]  /*6b30*/  IADD3 R142, P1, R132, UR55, RZ ;  /* 0x00000037848e7c10 */ /* 0x002fc8000ff3e0ff */
[----:B------:R-:W-:-:S05]  /*6b40*/  IADD3.X R143, R116, UR33, RZ, P1, !PT ;  /* 0x00000021748f7c10 */ /* 0x000fca0008ffe4ff */
[----:B------:R0:W5:Y:S01]  /*6b50*/  @!P0 LDG.E.U8 R160, desc[UR38][R142.64] ;  /* 0x000000268ea08981 */ /* 0x000162000c1e1100 */
[----:B------:R-:W-:Y:S02]  /*6b60*/  PRMT R214, RZ, 0x7610, R214 ;  /* 0x00007610ffd67816 */ /* 0x000fe400000000d6 */
[----:B0-----:R-:W-:-:S04]  /*6b70*/  IADD3 R142, P1, R132, UR54, RZ ;  /* 0x00000036848e7c10 */ /* 0x001fc8000ff3e0ff */
[----:B------:R-:W-:Y:S01]  /*6b80*/  IADD3.X R143, R116, UR32, RZ, P1, !PT ;  /* 0x00000020748f7c10 */ /* 0x000fe20008ffe4ff */
[----:B------:R0:W-:Y:S04]  /*6b90*/  STS.U8 [R236+UR59+0x4008], R158 ;  /* 0x0040089eec007988 */ /* 0x0001e8000800003b */
[----:B------:R1:W5:Y:S01]  /*6ba0*/  @!P0 LDG.E.U8 R214, desc[UR38][R142.64] ;  /* 0x000000268ed68981 */ /* 0x000362000c1e1100 */
[----:B0-----:R-:W-:Y:S02]  /*6bb0*/  PRMT R158, RZ, 0x7610, R158 ;  /* 0x00007610ff9e7816 */ /* 0x001fe4000000009e */
[----:B-1----:R-:W-:-:S04]  /*6bc0*/  IADD3 R142, P1, R132, UR53, RZ ;  /* 0x00000035848e7c10 */ /* 0x002fc8000ff3e0ff */
[----:B------:R-:W-:Y:S01]  /*6bd0*/  IADD3.X R143, R116, UR31, RZ, P1, !PT ;  /* 0x0000001f748f7c10 */ /* 0x000fe20008ffe4ff */
[----:B------:R0:W-:Y:S04]  /*6be0*/  STS.U8 [R236+UR59+0x400c], R157 ;  /* 0x00400c9dec007988 */ /* 0x0001e8000800003b */
[----:B------:R1:W5:Y:S01]  /*6bf0*/  @!P0 LDG.E.U8 R158, desc[UR38][R142.64] ;  /* 0x000000268e9e8981 */ /* 0x000362000c1e1100 */
[----:B0-----:R-:W-:Y:S02]  /*6c00*/  PRMT R157, RZ, 0x7610, R157 ;  /* 0x00007610ff9d7816 */ /* 0x001fe4000000009d */
[----:B-1----:R-:W-:Y:S01]  /*6c10*/  IADD3 R142, P1, R132, UR52, RZ ;  /* 0x00000034848e7c10 */ /* 0x002fe2000ff3e0ff */
[----:B------:R0:W-:Y:S03]  /*6c20*/  STS.U8 [R236+UR59+0x4004], R159 ;  /* 0x0040049fec007988 */ /* 0x0001e6000800003b */
[----:B------:R-:W-:-:S05]  /*6c30*/  IADD3.X R143, R116, UR30, RZ, P1, !PT ;  /* 0x0000001e748f7c10 */ /* 0x000fca0008ffe4ff */
[----:B------:R1:W5:Y:S01]  /*6c40*/  @!P0 LDG.E.U8 R157, desc[UR38][R142.64] ;  /* 0x000000268e9d8981 */ /* 0x000362000c1e1100 */
[----:B0-----:R-:W-:-:S05]  /*6c50*/  LOP3.LUT R236, R193, 0x50, RZ, 0x3c, !PT ;  /* 0x00000050c1ec7812 */ /* 0x001fca00078e3cff */
[----:B------:R0:W-:Y:S01]  /*6c60*/  STS.U8 [R236+UR59+0x4000], R156 ;  /* 0x0040009cec007988 */ /* 0x0001e2000800003b */
[----:B-1----:R-:W-:-:S04]  /*6c70*/  IADD3 R142, P1, R132, UR51, RZ ;  /* 0x00000033848e7c10 */ /* 0x002fc8000ff3e0ff */
[----:B------:R-:W-:Y:S02]  /*6c80*/  IADD3.X R143, R116, UR29, RZ, P1, !PT ;  /* 0x0000001d748f7c10 */ /* 0x000fe40008ffe4ff */
[----:B0-----:R-:W-:Y:S01]  /*6c90*/  PRMT R156, RZ, 0x7610, R156 ;  /* 0x00007610ff9c7816 */ /* 0x001fe2000000009c */
[----:B------:R0:W-:Y:S05]  /*6ca0*/  STS.U8 [R236+UR59+0x4004], R155 ;  /* 0x0040049bec007988 */ /* 0x0001ea000800003b */
[----:B------:R1:W5:Y:S01]  /*6cb0*/  @!P0 LDG.E.U8 R156, desc[UR38][R142.64] ;  /* 0x000000268e9c8981 */ /* 0x000362000c1e1100 */
[----:B0-----:R-:W-:Y:S02]  /*6cc0*/  PRMT R155, RZ, 0x7610, R155 ;  /* 0x00007610ff9b7816 */ /* 0x001fe4000000009b */
[----:B-1----:R-:W-:-:S04]  /*6cd0*/  IADD3 R142, P1, R132, UR50, RZ ;  /* 0x00000032848e7c10 */ /* 0x002fc8000ff3e0ff */
        /* <DEDUP_REMOVED lines=10> */
[----:B------:R-:W-:Y:S02]  /*6d80*/  IADD3.X R143, R116, UR14, RZ, P1, !PT ;  /* 0x0000000e748f7c10 */ /* 0x000fe40008ffe4ff */
[----:B------:R-:W-:-:S03]  /*6d90*/  LOP3.LUT R236, R193, 0x60, RZ, 0x3c, !PT ;  /* 0x00000060c1ec7812 */ /* 0x000fc600078e3cff */
[----:B------:R0:W5:Y:S04]  /*6da0*/  @!P0 LDG.E.U8 R153, desc[UR38][R142.64] ;  /* 0x000000268e998981 */ /* 0x000168000c1e1100 */
[----:B------:R1:W-:Y:S01]  /*6db0*/  STS.U8 [R236+UR59+0x4000], R152 ;  /* 0x00400098ec007988 */ /* 0x0003e2000800003b */
[----:B0-----:R-:W-:Y:S02]  /*6dc0*/  IADD3 R142, P1, R132, UR47, RZ ;  /* 0x0000002f848e7c10 */ /* 0x001fe4000ff3e0ff */
[----:B-1----:R-:W-:Y:S02]  /*6dd0*/  PRMT R152, RZ, 0x7610, R152 ;  /* 0x00007610ff987816 */ /* 0x002fe40000000098 */
[----:B------:R-:W-:Y:S01]  /*6de0*/  IADD3.X R143, R116, UR13, RZ, P1, !PT ;  /* 0x0000000d748f7c10 */ /* 0x000fe20008ffe4ff */
[----:B------:R0:W-:Y:S04]  /*6df0*/  STS.U8 [R236+UR59+0x4004], R151 ;  /* 0x00400497ec007988 */ /* 0x0001e8000800003b */
[----:B------:R1:W5:Y:S01]  /*6e00*/  @!P0 LDG.E.U8 R152, desc[UR38][R142.64] ;  /* 0x000000268e988981 */ /* 0x000362000c1e1100 */
[----:B0-----:R-:W-:-:S02]  /*6e10*/  PRMT R151, RZ, 0x7610, R151 ;  /* 0x00007610ff977816 */ /* 0x001fc40000000097 */
        /* <DEDUP_REMOVED lines=14> */
[----:B------:R-:W-:Y:S02]  /*6f00*/  LOP3.LUT R193, R193, 0x70, RZ, 0x3c, !PT ;  /* 0x00000070c1c17812 */ /* 0x000fe400078e3cff */
        /* <DEDUP_REMOVED lines=25> */
[----:B------:R-:W-:-:S05]  /*70a0*/  IADD3.X R143, R116, UR4, RZ, P1, !PT ;  /* 0x00000004748f7c10 */ /* 0x000fca0008ffe4ff */
[----:B------:R0:W5:Y:S01]  /*70b0*/  @!P0 LDG.E.U8 R193, desc[UR38][R142.64] ;  /* 0x000000268ec18981 */ /* 0x000162000c1e1100 */
[----:B------:R-:W-:Y:S02]  /*70c0*/  PRMT R248, RZ, 0x7610, R248 ;  /* 0x00007610fff87816 */ /* 0x000fe400000000f8 */
[----:B0-----:R-:W-:-:S05]  /*70d0*/  IADD3 R142, P1, R132, R185, RZ ;  /* 0x000000b9848e7210 */ /* 0x001fca0007f3e0ff */
[----:B------:R-:W-:-:S05]  /*70e0*/  IMAD.X R143, R116, 0x1, R184, P1 ;  /* 0x00000001748f7824 */ /* 0x000fca00008e06b8 */
[----:B------:R0:W5:Y:S01]  /*70f0*/  @!P0 LDG.E.U8 R248, desc[UR38][R142.64] ;  /* 0x000000268ef88981 */ /* 0x000162000c1e1100 */
[----:B------:R-:W-:Y:S02]  /*7100*/  PRMT R250, RZ, 0x7610, R250 ;  /* 0x00007610fffa7816 */ /* 0x000fe400000000fa */
[----:B0-----:R-:W-:-:S05]  /*7110*/  IADD3 R142, P1, R132, R187, RZ ;  /* 0x000000bb848e7210 */ /* 0x001fca0007f3e0ff */
[----:B------:R-:W-:Y:S01]  /*7120*/  IMAD.X R143, R116, 0x1, R186, P1 ;  /* 0x00000001748f7824 */ /* 0x000fe200008e06ba */
[----:B------:R-:W-:-:S04]  /*7130*/  IADD3 RZ, P1, R132, R109, RZ ;  /* 0x0000006d84ff7210 */ /* 0x000fc80007f3e0ff */
[----:B------:R0:W5:Y:S02]  /*7140*/  @!P0 LDG.E.U8 R250, desc[UR38][R142.64] ;  /* 0x000000268efa8981 */ /* 0x000164000c1e1100 */
[----:B0-----:R-:W-:Y:S01]  /*7150*/  IMAD.X R143, R116, 0x1, R181, P1 ;  /* 0x00000001748f7824 */ /* 0x001fe200008e06b5 */
[----:B------:R-:W-:Y:S01]  /*7160*/  PRMT R116, RZ, 0x7610, R116 ;  /* 0x00007610ff747816 */ /* 0x000fe20000000074 */
[----:B------:R-:W-:-:S05]  /*7170*/  IMAD.IADD R142, R132, 0x1, R109 ;  /* 0x00000001848e7824 */ /* 0x000fca00078e026d */
[----:B------:R0:W5:Y:S01]  /*7180*/  @!P0 LDG.E.U8 R116, desc[UR38][R142.64] ;  /* 0x000000268e748981 */ /* 0x000162000c1e1100 */
[----:B------:R-:W-:-:S04]  /*7190*/  LOP3.LUT R132, R223, 0x80, RZ, 0xc0, !PT ;  /* 0x00000080df847812 */ /* 0x000fc800078ec0ff */
[----:B------:R-:W-:-:S04]  /*71a0*/  ISETP.NE.U32.AND P0, PT, R132, RZ, PT ;  /* 0x000000ff8400720c */ /* 0x000fc80003f05070 */
[----:B------:R-:W-:-:S04]  /*71b0*/  SEL R132, RZ, 0x90, !P0 ;  /* 0x00000090ff847807 */ /* 0x000fc80004000000 */
[----:B------:R-:W-:-:S05]  /*71c0*/  LOP3.LUT R132, R132, 0x7f, R223, 0x78, !PT ;  /* 0x0000007f84847812 */ /* 0x000fca00078e78df */
[----:B------:R1:W-:Y:S04]  /*71d0*/  STS.U8 [R132+UR59+0x3000], R125 ;  /* 0x0030007d84007988 */ /* 0x0003e8000800003b */
[----:B------:R-:W-:Y:S01]  /*71e0*/  STS.U8 [R132+UR59+0x2c00], R129 ;  /* 0x002c008184007988 */ /* 0x000fe2000800003b */
[----:B-1----:R-:W-:-:S03]  /*71f0*/  LOP3.LUT R125, R132, 0x20, RZ, 0x3c, !PT ;  /* 0x00000020847d7812 */ /* 0x002fc600078e3cff */
[----:B------:R-:W-:Y:S04]  /*7200*/  STS.U8 [R132+UR59+0x3800], R126 ;  /* 0x0038007e84007988 */ /* 0x000fe8000800003b */
[----:B------:R1:W-:Y:S04]  /*7210*/  STS.U8 [R132+UR59+0x3400], R122 ;  /* 0x0034007a84007988 */ /* 0x0003e8000800003b */
[----:B------:R-:W-:Y:S04]  /*7220*/  STS.U8 [R132+UR59+0x3c00], R131 ;  /* 0x003c008384007988 */ /* 0x000fe8000800003b */
[----:B------:R-:W-:Y:S01]  /*7230*/  STS.U8 [R132+UR59+0x2800], R141 ;  /* 0x0028008d84007988 */ /* 0x000fe2000800003b */
[----:B-1----:R-:W-:-:S03]  /*7240*/  LOP3.LUT R122, R132, 0x40, RZ, 0x3c, !PT ;  /* 0x00000040847a7812 */ /* 0x002fc600078e3cff */
[----:B--2---:R-:W-:Y:S04]  /*7250*/  STS.U8 [R132+UR59+0x2400], R180 ;  /* 0x002400b484007988 */ /* 0x004fe8000800003b */
[----:B---3--:R-:W-:Y:S04]  /*7260*/  STS.U8 [R132+UR59+0x2000], R172 ;  /* 0x002000ac84007988 */ /* 0x008fe8000800003b */
[----:B----4-:R-:W-:Y:S04]  /*7270*/  STS.U8 [R132+UR59+0x1c00], R168 ;  /* 0x001c00a884007988 */ /* 0x010fe8000800003b */
[----:B-----5:R-:W-:Y:S04]  /*7280*/  STS.U8 [R132+UR59+0x1800], R164 ;  /* 0x001800a484007988 */ /* 0x020fe8000800003b */
[----:B------:R-:W-:Y:S04]  /*7290*/  STS.U8 [R132+UR59+0x1400], R161 ;  /* 0x001400a184007988 */ /* 0x000fe8000800003b */
[----:B------:R-:W-:Y:S04]  /*72a0*/  STS.U8 [R132+UR59+0x1000], R157 ;  /* 0x0010009d84007988 */ /* 0x000fe8000800003b */
[----:B------:R-:W-:Y:S01]  /*72b0*/  STS.U8 [R132+UR59+0xc00], R153 ;  /* 0x000c009984007988 */ /* 0x000fe2000800003b */
[----:B0-----:R-:W-:-:S04]  /*72c0*/  SHF.R.U32.HI R143, RZ, 0x5, R223 ;  /* 0x00000005ff8f7819 */ /* 0x001fc800000116df */
[----:B------:R-:W-:-:S13]  /*72d0*/  R2UR UR18, R143 ;  /* 0x000000008f1272ca */ /* 0x000fda00000e0000 */
[----:B------:R-:W-:Y:S01]  /*72e0*/  USHF.L.U32 UR17, UR18, 0x7, URZ ;  /* 0x0000000712117899 */ /* 0x000fe2000800063f */
[----:B------:R-:W-:Y:S03]  /*72f0*/  STS.U8 [R132+UR59+0x800], R149 ;  /* 0x0008009584007988 */ /* 0x000fe6000800003b */
[----:B------:R-:W-:-:S04]  /*7300*/  ULOP3.LUT UR17, UR17, 0x200, URZ, 0xc0, !UPT ;  /* 0x0000020011117892 */ /* 0x000fc8000f8ec03f */
[----:B------:R-:W-:-:S04]  /*7310*/  ULEA.HI UR17, UR59, UR17, URZ, 0x1c ;  /* 0x000000113b117291 */ /* 0x000fc8000f8fe03f */
[----:B------:R-:W-:Y:S01]  /*7320*/  ULOP3.LUT UR18, UR17, 0x3fff, URZ, 0xc0, !UPT ;  /* 0x00003fff11127892 */ /* 0x000fe2000f8ec03f */
[----:B------:R-:W-:Y:S02]  /*7330*/  UMOV UR19, 0x40000040 ;  /* 0x4000004000137882 */ /* 0x000fe40000000000 */
[----:B------:R-:W-:Y:S01]  /*7340*/  UMOV UR17, 0x40000040 ;  /* 0x4000004000117882 */ /* 0x000fe20000000000 */
[----:B------:R-:W-:Y:S04]  /*7350*/  STS.U8 [R132+UR59+0x400], R146 ;  /* 0x0004009284007988 */ /* 0x000fe8000800003b */
[----:B------:R-:W-:Y:S04]  /*7360*/  STS.U8 [R132+UR59], R250 ;  /* 0x000000fa84007988 */ /* 0x000fe8000800003b */
[----:B------:R-:W-:Y:S04]  /*7370*/  STS.U8 [R125+UR59+0x100], R248 ;  /* 0x000100f87d007988 */ /* 0x000fe8000800003b */
        /* <DEDUP_REMOVED lines=14> */
[----:B------:R0:W-:Y:S04]  /*7460*/  STS.U8 [R125+UR59+0x3d00], R133 ;  /* 0x003d00857d007988 */ /* 0x0001e8000800003b */
[----:B------:R-:W-:Y:S01]  /*7470*/  STS.U8 [R122+UR59+0x200], R193 ;  /* 0x000200c17a007988 */ /* 0x000fe2000800003b */
[----:B0-----:R-:W-:-:S03]  /*7480*/  LOP3.LUT R125, R132, 0x60, RZ, 0x3c, !PT ;  /* 0x00000060847d7812 */ /* 0x001fc600078e3cff */
        /* <DEDUP_REMOVED lines=30> */
[----:B------:R1:W-:Y:S01]  /*7670*/  STS.U8 [R125+UR59+0x1700], R116 ;  /* 0x001700747d007988 */ /* 0x0003e2000800003b */
[----:B------:R2:W-:Y:S06]  /*7680*/  MEMBAR.ALL.CTA ;  /* 0x0000000000007992 */ /* 0x0005ec0000008000 */
[----:B--2---:R-:W2:Y:S02]  /*7690*/  FENCE.VIEW.ASYNC.S ;  /* 0x00000000000073c6 */ /* 0x004ea40000000000 */
[----:B--2---:R-:W-:Y:S06]  /*76a0*/  BAR.SYNC.DEFER_BLOCKING 0x0 ;  /* 0x0000000000007b1d */ /* 0x004fec0000010000 */
[----:B------:R-:W-:-:S06]  /*76b0*/  WARPGROUP.ARRIVE ;  /* 0x00000000000079c5 */ /* 0x000fcc0000000000 */
[----:B------:R-:W-:Y:S01]  /*76c0*/  QGMMA.64x64x32.F32.E5M2.E5M2 R24, gdesc[UR16], R24 ;  /* 0x00e00000101879f3 */ /* 0x000fe20008703818 */
[----:B------:R-:W-:Y:S01]  /*76d0*/  UIADD3 UR22, UP0, UR18, 0x2, URZ ;  /* 0x0000000212167890 */ /* 0x000fe2000ff1e03f */
[----:B------:R-:W-:-:S03]  /*76e0*/  UMOV UR17, URZ ;  /* 0x0000003f00117c82 */ /* 0x000fc60008000000 */
[----:B------:R-:W-:Y:S01]  /*76f0*/  UIADD3.X UR23, UR17, 0x40000040, URZ, UP0, !UPT ;  /* 0x4000004011177890 */ /* 0x000fe200087fe43f */
[----:B------:R-:W-:Y:S02]  /*7700*/  MOV R159, UR35 ;  /* 0x00000023009f7c02 */ /* 0x000fe40008000f00 */
[----:B------:R-:W-:Y:S01]  /*7710*/  MOV R173, UR34 ;  /* 0x0000002200ad7c02 */ /* 0x000fe20008000f00 */
[----:B------:R-:W-:Y:S01]  /*7720*/  UIADD3.64 UR34, UR22, 0x2, URZ ;  /* 0x0000000216227897 */ /* 0x000fe2000fffe03f */
[----:B------:R-:W-:-:S04]  /*7730*/  MOV R212, UR33 ;  /* 0x0000002100d47c02 */ /* 0x000fc80008000f00 */
[----:B------:R-:W-:Y:S01]  /*7740*/  QGMMA.64x64x32.F32.E5M2.E5M2 R24, gdesc[UR20], R24 ;  /* 0x00e00000141879f3 */ /* 0x000fe20008703818 */
[----:B------:R-:W-:Y:S01]  /*7750*/  MOV R213, UR32 ;  /* 0x0000002000d57c02 */ /* 0x000fe20008000f00 */
[----:B------:R-:W-:Y:S01]  /*7760*/  UIADD3.64 UR32, UR20, 0x2, URZ ;  /* 0x0000000214207897 */ /* 0x000fe2000fffe03f */
[----:B------:R-:W-:-:S08]  /*7770*/  R2UR UR26, R222 ;  /* 0x00000000de1a72ca */ /* 0x000fd000000e0000 */
[----:B------:R-:W-:Y:S05]  /*7780*/  QGMMA.64x64x32.F32.E5M2.E5M2 R24, gdesc[UR32], R24 ;  /* 0x00e00000201879f3 */ /* 0x000fea0008703818 */
[----:B0-----:R-:W-:Y:S01]  /*7790*/  IMAD.U32 R117, RZ, RZ, UR26 ;  /* 0x0000001aff757e24 */ /* 0x001fe2000f8e00ff */
[----:B------:R-:W-:Y:S01]  /*77a0*/  IADD3 R80, P0, R80, UR26, RZ ;  /* 0x0000001a50507c10 */ /* 0x000fe2000ff1e0ff */
[----:B------:R-:W-:Y:S02]  /*77b0*/  UIADD3.64 UR26, UR22, 0x4, URZ ;  /* 0x00000004161a7897 */ /* 0x000fe4000fffe03f */
[----:B------:R-:W-:Y:S02]  /*77c0*/  USHF.R.S32.HI UR17, URZ, 0x1f, UR60 ;  /* 0x0000001f3f117899 */ /* 0x000fe4000801143c */
[----:B------:R-:W-:-:S02]  /*77d0*/  IADD3 R115, P6, R115, UR60, RZ ;  /* 0x0000003c73737c10 */ /* 0x000fc4000ffde0ff */
[----:B------:R-:W-:Y:S02]  /*77e0*/  IADD3 R2, P1, R2, UR60, RZ ;  /* 0x0000003c02027c10 */ /* 0x000fe4000ff3e0ff */
[----:B------:R-:W-:Y:S02]  /*77f0*/  IADD3 R3, P2, R3, UR60, RZ ;  /* 0x0000003c03037c10 */ /* 0x000fe4000ff5e0ff */
[----:B------:R-:W-:Y:S02]  /*7800*/  IADD3.X R7, R7, UR17, RZ, P6, !PT ;  /* 0x0000001107077c10 */ /* 0x000fe4000b7fe4ff */
[----:B------:R-:W-:Y:S02]  /*7810*/  IADD3.X R8, R8, UR17, RZ, P1, !PT ;  /* 0x0000001108087c10 */ /* 0x000fe40008ffe4ff */
[----:B------:R-:W-:Y:S02]  /*7820*/  IADD3 R4, P3, R4, UR60, RZ ;  /* 0x0000003c04047c10 */ /* 0x000fe4000ff7e0ff */
[----:B------:R-:W-:-:S02]  /*7830*/  IADD3 R5, P4, R5, UR60, RZ ;  /* 0x0000003c05057c10 */ /* 0x000fc4000ff9e0ff */
[----:B------:R-:W-:Y:S02]  /*7840*/  IADD3 R6, P5, R6, UR60, RZ ;  /* 0x0000003c06067c10 */ /* 0x000fe4000ffbe0ff */
[----:B------:R-:W-:Y:S02]  /*7850*/  IADD3 R9, P6, R9, UR60, RZ ;  /* 0x0000003c09097c10 */ /* 0x000fe4000ffde0ff */
[----:B------:R-:W-:Y:S02]  /*7860*/  IADD3 R11, P1, R11, UR60, RZ ;  /* 0x0000003c0b0b7c10 */ /* 0x000fe4000ff3e0ff */
[----:B------:R-:W-:Y:S02]  /*7870*/  IADD3.X R10, R10, UR17, RZ, P2, !PT ;  /* 0x000000110a0a7c10 */ /* 0x000fe400097fe4ff */
[----:B------:R-:W-:Y:S02]  /*7880*/  IADD3.X R12, R12, UR17, RZ, P3, !PT ;  /* 0x000000110c0c7c10 */ /* 0x000fe40009ffe4ff */
[----:B------:R-:W-:Y:S01]  /*7890*/  IADD3.X R14, R14, UR17, RZ, P4, !PT ;  /* 0x000000110e0e7c10 */ /* 0x000fe2000a7fe4ff */
[----:B------:R-:W-:Y:S01]  /*78a0*/  QGMMA.64x64x32.F32.E5M2.E5M2 R24, gdesc[UR24], R24, gsb0 ;  /* 0x00e00000181879f3 */ /* 0x000fe20008003818 */
[----:B------:R-:W-:-:S02]  /*78b0*/  IADD3.X R16, R16, UR17, RZ, P5, !PT ;  /* 0x0000001110107c10 */ /* 0x000fc4000affe4ff */
[----:B------:R-:W-:Y:S02]  /*78c0*/  IADD3.X R18, R18, UR17, RZ, P6, !PT ;  /* 0x0000001112127c10 */ /* 0x000fe4000b7fe4ff */
[----:B------:R-:W-:Y:S02]  /*78d0*/  IADD3.X R20, R20, UR17, RZ, P1, !PT ;  /* 0x0000001114147c10 */ /* 0x000fe40008ffe4ff */
[----:B------:R-:W-:Y:S02]  /*78e0*/  IADD3 R13, P2, R13, UR60, RZ ;  /* 0x0000003c0d0d7c10 */ /* 0x000fe4000ff5e0ff */
[----:B------:R-:W-:Y:S02]  /*78f0*/  IADD3 R15, P3, R15, UR60, RZ ;  /* 0x0000003c0f0f7c10 */ /* 0x000fe4000ff7e0ff */
[----:B------:R-:W-:Y:S02]  /*7900*/  IADD3 R17, P4, R17, UR60, RZ ;  /* 0x0000003c11117c10 */ /* 0x000fe4000ff9e0ff */
[----:B------:R-:W-:-:S02]  /*7910*/  IADD3 R19, P5, R19, UR60, RZ ;  /* 0x0000003c13137c10 */ /* 0x000fc4000ffbe0ff */
[----:B------:R-:W-:Y:S02]  /*7920*/  IADD3 R21, P6, R21, UR60, RZ ;  /* 0x0000003c15157c10 */ /* 0x000fe4000ffde0ff */
[----:B------:R-:W-:Y:S02]  /*7930*/  IADD3 R23, P1, R23, UR60, RZ ;  /* 0x0000003c17177c10 */ /* 0x000fe4000ff3e0ff */
[----:B------:R-:W-:Y:S02]  /*7940*/  IADD3.X R22, R22, UR17, RZ, P2, !PT ;  /* 0x0000001116167c10 */ /* 0x000fe400097fe4ff */
[----:B------:R-:W-:Y:S02]  /*7950*/  IADD3.X R56, R56, UR17, RZ, P3, !PT ;  /* 0x0000001138387c10 */ /* 0x000fe40009ffe4ff */
[----:B------:R-:W-:Y:S02]  /*7960*/  IADD3.X R58, R58, UR17, RZ, P4, !PT ;  /* 0x000000113a3a7c10 */ /* 0x000fe4000a7fe4ff */
        /* <DEDUP_REMOVED lines=9> */
[----:B------:R-:W-:Y:S02]  /*7a00*/  R2UR UR35, R159 ;  /* 0x000000009f2372ca */ /* 0x000fe400000e0000 */
[----:B------:R-:W-:Y:S02]  /*7a10*/  R2UR UR34, R173 ;  /* 0x00000000ad2272ca */ /* 0x000fe400000e0000 */
[----:B------:R-:W-:Y:S02]  /*7a20*/  R2UR UR33, R212 ;  /* 0x00000000d42172ca */ /* 0x000fe400000e0000 */
[----:B------:R-:W-:-:S02]  /*7a30*/  R2UR UR32, R213 ;  /* 0x00000000d52072ca */ /* 0x000fc400000e0000 */
[----:B------:R-:W-:Y:S02]  /*7a40*/  IADD3.X R66, R66, UR17, RZ, P2, !PT ;  /* 0x0000001142427c10 */ /* 0x000fe400097fe4ff */
[----:B------:R-:W-:Y:S02]  /*7a50*/  IADD3.X R68, R68, UR17, RZ, P3, !PT ;  /* 0x0000001144447c10 */ /* 0x000fe40009ffe4ff */
[----:B------:R-:W-:Y:S02]  /*7a60*/  IADD3.X R70, R70, UR17, RZ, P4, !PT ;  /* 0x0000001146467c10 */ /* 0x000fe4000a7fe4ff */
[----:B------:R-:W-:Y:S02]  /*7a70*/  IADD3.X R72, R72, UR17, RZ, P5, !PT ;  /* 0x0000001148487c10 */ /* 0x000fe4000affe4ff */
[----:B------:R-:W-:Y:S02]  /*7a80*/  IADD3.X R74, R74, UR17, RZ, P6, !PT ;  /* 0x000000114a4a7c10 */ /* 0x000fe4000b7fe4ff */
[----:B------:R-:W-:Y:S01]  /*7a90*/  IADD3.X R76, R76, UR17, RZ, P1, !PT ;  /* 0x000000114c4c7c10 */ /* 0x000fe20008ffe4ff */
[----:B------:R-:W-:Y:S01]  /*7aa0*/  UIADD3 UR61, UR61, -0x1, URZ ;  /* 0xffffffff3d3d7890 */ /* 0x000fe2000fffe03f */
[----:B------:R-:W-:-:S02]  /*7ab0*/  IADD3 R69, P2, R69, UR60, RZ ;  /* 0x0000003c45457c10 */ /* 0x000fc4000ff5e0ff */
[----:B------:R-:W-:Y:S02]  /*7ac0*/  IADD3 R71, P3, R71, UR60, RZ ;  /* 0x0000003c47477c10 */ /* 0x000fe4000ff7e0ff */
[----:B------:R-:W-:Y:S02]  /*7ad0*/  IADD3 R73, P4, R73, UR60, RZ ;  /* 0x0000003c49497c10 */ /* 0x000fe4000ff9e0ff */
[----:B------:R-:W-:Y:S02]  /*7ae0*/  IADD3 R75, P5, R75, UR60, RZ ;  /* 0x0000003c4b4b7c10 */ /* 0x000fe4000ffbe0ff */
[----:B------:R-:W-:Y:S02]  /*7af0*/  IADD3 R77, P6, R77, UR60, RZ ;  /* 0x0000003c4d4d7c10 */ /* 0x000fe4000ffde0ff */
[----:B------:R-:W-:Y:S01]  /*7b00*/  IADD3 R79, P1, R79, UR60, RZ ;  /* 0x0000003c4f4f7c10 */ /* 0x000fe2000ff3e0ff */
[----:B------:R-:W-:Y:S01]  /*7b10*/  UIADD3 UR57, UP5, UR60, UR57, URZ ;  /* 0x000000393c397290 */ /* 0x000fe2000ffbe03f */
[----:B------:R-:W-:Y:S01]  /*7b20*/  IADD3.X R78, R78, UR17, RZ, P2, !PT ;  /* 0x000000114e4e7c10 */ /* 0x000fe200097fe4ff */
        /* <DEDUP_REMOVED lines=9> */
[----:B------:R-:W-:-:S02]  /*7bc0*/  IADD3.X R88, R88, UR17, RZ, P1, !PT ;  /* 0x0000001158587c10 */ /* 0x000fc40008ffe4ff */
[----:B------:R-:W-:Y:S02]  /*7bd0*/  IADD3 R81, P2, R81, UR60, RZ ;  /* 0x0000003c51517c10 */ /* 0x000fe4000ff5e0ff */
[----:B------:R-:W-:Y:S02]  /*7be0*/  IADD3 R83, P3, R83, UR60, RZ ;  /* 0x0000003c53537c10 */ /* 0x000fe4000ff7e0ff */
[----:B------:R-:W-:Y:S02]  /*7bf0*/  IADD3 R85, P4, R85, UR60, RZ ;  /* 0x0000003c55557c10 */ /* 0x000fe4000ff9e0ff */
[----:B------:R-:W-:Y:S02]  /*7c00*/  IADD3 R87, P5, R87, UR60, RZ ;  /* 0x0000003c57577c10 */ /* 0x000fe4000ffbe0ff */
[----:B------:R-:W-:Y:S02]  /*7c10*/  IADD3 R89, P6, R89, UR60, RZ ;  /* 0x0000003c59597c10 */ /* 0x000fe4000ffde0ff */
[----:B------:R-:W-:-:S02]  /*7c20*/  IADD3 R91, P1, R91, UR60, RZ ;  /* 0x0000003c5b5b7c10 */ /* 0x000fc4000ff3e0ff */
[----:B------:R-:W-:Y:S02]  /*7c30*/  LEA.HI.X.SX32 R114, R117, R114, 0x1, P0 ;  /* 0x0000007275727211 */ /* 0x000fe400000f0eff */
[----:B------:R-:W-:Y:S01]  /*7c40*/  ISETP.NE.U32.AND P0, PT, RZ, UR61, PT ;  /* 0x0000003dff007c0c */ /* 0x000fe2000bf05070 */
[----:B------:R-:W-:Y:S02]  /*7c50*/  UIADD3.X UR35, UR17, UR35, URZ, UP5, !UPT ;  /* 0x0000002311237290 */ /* 0x000fe4000affe43f */
[----:B------:R-:W-:Y:S01]  /*7c60*/  IADD3.X R90, R90, UR17, RZ, P2, !PT ;  /* 0x000000115a5a7c10 */ /* 0x000fe200097fe4ff */
[----:B------:R-:W-:Y:S02]  /*7c70*/  UIADD3.X UR34, UR17, UR34, URZ, UP4, !UPT ;  /* 0x0000002211227290 */ /* 0x000fe4000a7fe43f */
[----:B------:R-:W-:Y:S01]  /*7c80*/  IADD3.X R92, R92, UR17, RZ, P3, !PT ;  /* 0x000000115c5c7c10 */ /* 0x000fe20009ffe4ff */
[----:B------:R-:W-:Y:S02]  /*7c90*/  UIADD3.X UR33, UR17, UR33, URZ, UP3, !UPT ;  /* 0x0000002111217290 */ /* 0x000fe40009ffe43f */
[----:B------:R-:W-:Y:S01]  /*7ca0*/  IADD3.X R94, R94, UR17, RZ, P4, !PT ;  /* 0x000000115e5e7c10 */ /* 0x000fe2000a7fe4ff */
[----:B------:R-:W-:-:S02]  /*7cb0*/  UIADD3.X UR32, UR17, UR32, URZ, UP2, !UPT ;  /* 0x0000002011207290 */ /* 0x000fc400097fe43f */
[----:B------:R-:W-:Y:S01]  /*7cc0*/  IADD3.X R96, R96, UR17, RZ, P5, !PT ;  /* 0x0000001160607c10 */ /* 0x000fe2000affe4ff */
[----:B------:R-:W-:Y:S02]  /*7cd0*/  UIADD3.X UR31, UR17, UR31, URZ, UP1, !UPT ;  /* 0x0000001f111f7290 */ /* 0x000fe40008ffe43f */
[----:B------:R-:W-:Y:S01]  /*7ce0*/  IADD3.X R98, R98, UR17, RZ, P6, !PT ;  /* 0x0000001162627c10 */ /* 0x000fe2000b7fe4ff */
[----:B------:R-:W-:Y:S02]  /*7cf0*/  UIADD3.X UR30, UR17, UR30, URZ, UP0, !UPT ;  /* 0x0000001e111e7290 */ /* 0x000fe400087fe43f */
[----:B------:R-:W-:Y:S01]  /*7d00*/  IADD3.X R100, R100, UR17, RZ, P1, !PT ;  /* 0x0000001164647c10 */ /* 0x000fe20008ffe4ff */
[----:B------:R-:W-:Y:S02]  /*7d10*/  UIADD3 UR51, UP6, UR60, UR51, URZ ;  /* 0x000000333c337290 */ /* 0x000fe4000ffde03f */
[----:B------:R-:W-:Y:S01]  /*7d20*/  IADD3 R93, P2, R93, UR60, RZ ;  /* 0x0000003c5d5d7c10 */ /* 0x000fe2000ff5e0ff */
[----:B------:R-:W-:-:S02]  /*7d30*/  UIADD3 UR50, UP5, UR60, UR50, URZ ;  /* 0x000000323c327290 */ /* 0x000fc4000ffbe03f */
[----:B------:R-:W-:Y:S01]  /*7d40*/  IADD3 R95, P3, R95, UR60, RZ ;  /* 0x0000003c5f5f7c10 */ /* 0x000fe2000ff7e0ff */
[----:B------:R-:W-:Y:S02]  /*7d50*/  UIADD3 UR49, UP4, UR60, UR49, URZ ;  /* 0x000000313c317290 */ /* 0x000fe4000ff9e03f */
[----:B------:R-:W-:Y:S01]  /*7d60*/  IADD3 R97, P4, R97, UR60, RZ ;  /* 0x0000003c61617c10 */ /* 0x000fe2000ff9e0ff */
[----:B------:R-:W-:Y:S02]  /*7d70*/  UIADD3 UR48, UP3, UR60, UR48, URZ ;  /* 0x000000303c307290 */ /* 0x000fe4000ff7e03f */
[----:B------:R-:W-:Y:S01]  /*7d80*/  IADD3 R99, P5, R99, UR60, RZ ;  /* 0x0000003c63637c10 */ /* 0x000fe2000ffbe0ff */
[----:B------:R-:W-:Y:S02]  /*7d90*/  UIADD3 UR47, UP2, UR60, UR47, URZ ;  /* 0x0000002f3c2f7290 */ /* 0x000fe4000ff5e03f */
[----:B------:R-:W-:Y:S01]  /*7da0*/  IADD3 R101, P6, R101, UR60, RZ ;  /* 0x0000003c65657c10 */ /* 0x000fe2000ffde0ff */
[----:B------:R-:W-:-:S02]  /*7db0*/  UIADD3 UR46, UP1, UR60, UR46, URZ ;  /* 0x0000002e3c2e7290 */ /* 0x000fc4000ff3e03f */
[----:B------:R-:W-:Y:S01]  /*7dc0*/  IADD3 R103, P1, R103, UR60, RZ ;  /* 0x0000003c67677c10 */ /* 0x000fe2000ff3e0ff */
[----:B------:R-:W-:Y:S01]  /*7dd0*/  UIADD3 UR45, UP0, UR60, UR45, URZ ;  /* 0x0000002d3c2d7290 */ /* 0x000fe2000ff1e03f */
[----:B------:R-:W-:Y:S01]  /*7de0*/  IADD3.X R102, R102, UR17, RZ, P2, !PT ;  /* 0x0000001166667c10 */ /* 0x000fe200097fe4ff */
        /* <DEDUP_REMOVED lines=10> */
[----:B------:R-:W-:Y:S01]  /*7e90*/  UIADD3.X UR12, UR17, UR12, URZ, UP1, !UPT ;  /* 0x0000000c110c7290 */ /* 0x000fe20008ffe43f */
[----:B------:R-:W-:Y:S01]  /*7ea0*/  IADD3 R105, P2, R105, UR60, RZ ;  /* 0x0000003c69697c10 */ /* 0x000fe2000ff5e0ff */
[----:B------:R-:W-:Y:S01]  /*7eb0*/  UIADD3.X UR11, UR17, UR11, URZ, UP0, !UPT ;  /* 0x0000000b110b7290 */ /* 0x000fe200087fe43f */
[----:B------:R-:W-:Y:S01]  /*7ec0*/  IADD3 R107, P3, R107, UR60, RZ ;  /* 0x0000003c6b6b7c10 */ /* 0x000fe2000ff7e0ff */
        /* <DEDUP_REMOVED lines=9> */
[----:B------:R-:W-:Y:S02]  /*7f60*/  UIADD3 UR37, UP1, UR60, UR37, URZ ;  /* 0x000000253c257290 */ /* 0x000fe4000ff3e03f */
[----:B------:R-:W-:Y:S01]  /*7f70*/  UIADD3 UR36, UP0, UR60, UR36, URZ ;  /* 0x000000243c247290 */ /* 0x000fe2000ff1e03f */
[----:B------:R-:W-:Y:S01]  /*7f80*/  IADD3.X R112, R112, UR17, RZ, P2, !PT ;  /* 0x0000001170707c10 */ /* 0x000fe200097fe4ff */
[----:B------:R-:W-:Y:S01]  /*7f90*/  UIADD3 UR58, UR58, -0x80, URZ ;  /* 0xffffff803a3a7890 */ /* 0x000fe2000fffe03f */
[----:B------:R-:W-:Y:S01]  /*7fa0*/  IADD3.X R179, R179, UR17, RZ, P3, !PT ;  /* 0x00000011b3b37c10 */ /* 0x000fe20009ffe4ff */
[----:B------:R-:W-:-:S02]  /*7fb0*/  UIADD3.X UR10, UR17, UR10, URZ, UP6, !UPT ;  /* 0x0000000a110a7290 */ /* 0x000fc4000b7fe43f */
[----:B------:R-:W-:Y:S01]  /*7fc0*/  IADD3.X R181, R181, UR17, RZ, P4, !PT ;  /* 0x00000011b5b57c10 */ /* 0x000fe2000a7fe4ff */
[----:B------:R-:W-:Y:S02]  /*7fd0*/  UIADD3.X UR9, UR17, UR9, URZ, UP5, !UPT ;  /* 0x0000000911097290 */ /* 0x000fe4000affe43f */
[----:B------:R-:W-:Y:S01]  /*7fe0*/  IADD3.X R182, R182, UR17, RZ, P5, !PT ;  /* 0x00000011b6b67c10 */ /* 0x000fe2000affe4ff */
[----:B------:R-:W-:Y:S02]  /*7ff0*/  UIADD3.X UR8, UR17, UR8, URZ, UP4, !UPT ;  /* 0x0000000811087290 */ /* 0x000fe4000a7fe43f */
[----:B------:R-:W-:Y:S01]  /*8000*/  IADD3.X R184, R184, UR17, RZ, P6, !PT ;  /* 0x00000011b8b87c10 */ /* 0x000fe2000b7fe4ff */
[----:B------:R-:W-:Y:S02]  /*8010*/  UIADD3.X UR7, UR17, UR7, URZ, UP3, !UPT ;  /* 0x0000000711077290 */ /* 0x000fe40009ffe43f */
[----:B------:R-:W-:Y:S01]  /*8020*/  IADD3.X R186, R186, UR17, RZ, P1, !PT ;  /* 0x00000011baba7c10 */ /* 0x000fe20008ffe4ff */
[----:B------:R-:W-:Y:S01]  /*8030*/  UIADD3.X UR6, UR17, UR6, URZ, UP2, !UPT ;  /* 0x0000000611067290 */ /* 0x000fe200097fe43f */
[----:B------:R-:W-:-:S02]  /*8040*/  WARPGROUP.DEPBAR.LE gsb0, 0x0 ;  /* 0x00008000000079c5 */ /* 0x000fc40000010000 */
[----:B------:R-:W-:Y:S02]  /*8050*/  UIADD3.X UR5, UR17, UR5, URZ, UP1, !UPT ;  /* 0x0000000511057290 */ /* 0x000fe40008ffe43f */
[----:B------:R-:W-:Y:S01]  /*8060*/  UIADD3.X UR4, UR17, UR4, URZ, UP0, !UPT ;  /* 0x0000000411047290 */ /* 0x000fe200087fe43f */
[----:B-1----:R-:W-:Y:S11]  /*8070*/  @P0 BRA `(.L_x_2) ;  /* 0xffffffd000700947 */ /* 0x002ff6000383ffff */
.L_x_1:
[----:B------:R-:W2:Y:S01]  /*8080*/  LDL.LU R116, [R1+0xc] ;  /* 0x00000c0001747983 */ /* 0x000ea20000300800 */
[----:B------:R-:W-:Y:S01]  /*8090*/  IMAD.SHL.U32 R3, R223, 0x8, RZ ;  /* 0x00000008df037824 */ /* 0x000fe200078e00ff */
[----:B------:R-:W-:Y:S01]  /*80a0*/  F2FP.SATFINITE.E5M2.F32.PACK_AB_MERGE_C R24, R25, R24, RZ ;  /* 0x000000181918723e */ /* 0x000fe200048060ff */
[----:B------:R-:W-:Y:S01]  /*80b0*/  ULDC.64 UR6, c[0x0][0x228] ;  /* 0x00008a0000067ab9 */ /* 0x000fe20000000a00 */
[----:B------:R-:W-:Y:S01]  /*80c0*/  F2FP.SATFINITE.E5M2.F32.PACK_AB_MERGE_C R28, R29, R28, RZ ;  /* 0x0000001c1d1c723e */ /* 0x000fe200048060ff */
[----:B------:R-:W-:Y:S01]  /*80d0*/  ULDC UR4, c[0x0][0x244] ;  /* 0x0000910000047ab9 */ /* 0x000fe20000000800 */
[----:B------:R-:W-:Y:S01]  /*80e0*/  F2FP.SATFINITE.E5M2.F32.PACK_AB_MERGE_C R32, R33, R32, RZ ;  /* 0x000000202120723e */ /* 0x000fe200048060ff */
[C---:B------:R-:W-:Y:S01]  /*80f0*/  IMAD.IADD R225, R188.reuse, 0x1, R225 ;  /* 0x00000001bce17824 */ /* 0x040fe200078e02e1 */
[----:B------:R-:W-:Y:S01]  /*8100*/  F2FP.SATFINITE.E5M2.F32.PACK_AB_MERGE_C R38, R39, R38, RZ ;  /* 0x000000262726723e */ /* 0x000fe200048060ff */
[----:B------:R-:W-:Y:S01]  /*8110*/  IMAD.IADD R224, R188, 0x1, R224 ;  /* 0x00000001bce07824 */ /* 0x000fe200078e02e0 */
[----:B------:R-:W-:-:S02]  /*8120*/  SHF.R.S32.HI R7, RZ, 0x3, R223 ;  /* 0x00000003ff077819 */ /* 0x000fc400000114df */
[----:B------:R-:W-:Y:S02]  /*8130*/  F2FP.SATFINITE.E5M2.F32.PACK_AB_MERGE_C R42, R43, R42, RZ ;  /* 0x0000002a2b2a723e */ /* 0x000fe400048060ff */
[----:B------:R-:W-:Y:S02]  /*8140*/  F2FP.SATFINITE.E5M2.F32.PACK_AB_MERGE_C R46, R47, R46, RZ ;  /* 0x0000002e2f2e723e */ /* 0x000fe400048060ff */
[----:B------:R-:W-:Y:S02]  /*8150*/  F2FP.SATFINITE.E5M2.F32.PACK_AB_MERGE_C R50, R51, R50, RZ ;  /* 0x000000323332723e */ /* 0x000fe400048060ff */
[----:B------:R-:W-:Y:S02]  /*8160*/  LOP3.LUT R39, R223, 0x80, RZ, 0xc0, !PT ;  /* 0x00000080df277812 */ /* 0x000fe400078ec0ff */
[----:B------:R-:W-:Y:S02]  /*8170*/  SHF.R.S32.HI R6, RZ, 0x2, R223 ;  /* 0x00000002ff067819 */ /* 0x000fe400000114df */
[----:B------:R-:W-:-:S02]  /*8180*/  LOP3.LUT R24, R24, 0xffff, RZ, 0xc0, !PT ;  /* 0x0000ffff18187812 */ /* 0x000fc400078ec0ff */
[----:B------:R-:W-:Y:S02]  /*8190*/  LOP3.LUT R21, R28, 0xffff, RZ, 0xc0, !PT ;  /* 0x0000ffff1c157812 */ /* 0x000fe400078ec0ff */
[----:B------:R-:W-:Y:S02]  /*81a0*/  LOP3.LUT R25, R32, 0xffff, RZ, 0xc0, !PT ;  /* 0x0000ffff20197812 */ /* 0x000fe400078ec0ff */
[----:B------:R-:W-:Y:S02]  /*81b0*/  F2FP.SATFINITE.E5M2.F32.PACK_AB_MERGE_C R26, R27, R26, RZ ;  /* 0x0000001a1b1a723e */ /* 0x000fe400048060ff */
[----:B------:R-:W-:Y:S02]  /*81c0*/  F2FP.SATFINITE.E5M2.F32.PACK_AB_MERGE_C R30, R31, R30, RZ ;  /* 0x0000001e1f1e723e */ /* 0x000fe400048060ff */
[----:B------:R-:W-:Y:S02]  /*81d0*/  F2FP.SATFINITE.E5M2.F32.PACK_AB_MERGE_C R34, R35, R34, RZ ;  /* 0x000000222322723e */ /* 0x000fe400048060ff */
[----:B------:R-:W-:-:S02]  /*81e0*/  F2FP.SATFINITE.E5M2.F32.PACK_AB_MERGE_C R40, R41, R40, RZ ;  /* 0x000000282928723e */ /* 0x000fc400048060ff */
[----:B------:R-:W-:Y:S02]  /*81f0*/  F2FP.SATFINITE.E5M2.F32.PACK_AB_MERGE_C R44, R45, R44, RZ ;  /* 0x0000002c2d2c723e */ /* 0x000fe400048060ff */
[----:B------:R-:W-:Y:S02]  /*8200*/  F2FP.SATFINITE.E5M2.F32.PACK_AB_MERGE_C R48, R49, R48, RZ ;  /* 0x000000303130723e */ /* 0x000fe400048060ff */
[----:B------:R-:W-:Y:S02]  /*8210*/  F2FP.SATFINITE.E5M2.F32.PACK_AB_MERGE_C R36, R37, R36, RZ ;  /* 0x000000242524723e */ /* 0x000fe400048060ff */
[----:B------:R-:W-:Y:S02]  /*8220*/  SGXT R7, R7, 0x1 ;  /* 0x000000010707781a */ /* 0x000fe40000000200 */
[----:B------:R-:W-:Y:S02]  /*8230*/  SGXT R6, R6, 0x1 ;  /* 0x000000010606781a */ /* 0x000fe40000000200 */
[----:B------:R-:W-:-:S02]  /*8240*/  SHF.R.U32.HI R9, RZ, 0x1, R39 ;  /* 0x00000001ff097819 */ /* 0x000fc40000011627 */
[----:B------:R-:W-:Y:S02]  /*8250*/  LOP3.LUT R42, R42, 0xffff, RZ, 0xc0, !PT ;  /* 0x0000ffff2a2a7812 */ /* 0x000fe400078ec0ff */
[----:B------:R-:W-:Y:S02]  /*8260*/  LOP3.LUT R31, R46, 0xffff, RZ, 0xc0, !PT ;  /* 0x0000ffff2e1f7812 */ /* 0x000fe400078ec0ff */
[----:B------:R-:W-:Y:S02]  /*8270*/  LOP3.LUT R37, R50, 0xffff, RZ, 0xc0, !PT ;  /* 0x0000ffff32257812 */ /* 0x000fe400078ec0ff */
[----:B------:R-:W-:Y:S02]  /*8280*/  PRMT R5, R25, 0x3340, R0 ;  /* 0x0000334019057816 */ /* 0x000fe40000000000 */
[----:B------:R-:W-:Y:S02]  /*8290*/  PRMT R4, R24, 0x3340, R21 ;  /* 0x0000334018047816 */ /* 0x000fe40000000015 */
[----:B------:R-:W-:-:S02]  /*82a0*/  LOP3.LUT R26, R26, 0xffff, RZ, 0xc0, !PT ;  /* 0x0000ffff1a1a7812 */ /* 0x000fc400078ec0ff */
[----:B------:R-:W-:Y:S02]  /*82b0*/  LOP3.LUT R23, R30, 0xffff, RZ, 0xc0, !PT ;  /* 0x0000ffff1e177812 */ /* 0x000fe400078ec0ff */
[----:B------:R-:W-:Y:S02]  /*82c0*/  LOP3.LUT R27, R34, 0xffff, RZ, 0xc0, !PT ;  /* 0x0000ffff221b7812 */ /* 0x000fe400078ec0ff */
[----:B------:R-:W-:Y:S02]  /*82d0*/  LOP3.LUT R40, R40, 0xffff, RZ, 0xc0, !PT ;  /* 0x0000ffff28287812 */ /* 0x000fe400078ec0ff */
[----:B------:R-:W-:Y:S02]  /*82e0*/  LOP3.LUT R29, R44, 0xffff, RZ, 0xc0, !PT ;  /* 0x0000ffff2c1d7812 */ /* 0x000fe400078ec0ff */
[----:B------:R-:W-:Y:S02]  /*82f0*/  LOP3.LUT R33, R48, 0xffff, RZ, 0xc0, !PT ;  /* 0x0000ffff30217812 */ /* 0x000fe400078ec0ff */
[----:B------:R-:W-:-:S02]  /*8300*/  LOP3.LUT R10, R9, 0x840, R6, 0x78, !PT ;  /* 0x00000840090a7812 */ /* 0x000fc400078e7806 */
[--C-:B------:R-:W-:Y:S02]  /*8310*/  PRMT R13, R37, 0x3340, R0.reuse ;  /* 0x00003340250d7816 */ /* 0x100fe40000000000 */
[----:B------:R-:W-:Y:S02]  /*8320*/  PRMT R9, R4, 0x5410, R5 ;  /* 0x0000541004097816 */ /* 0x000fe40000000005 */
[----:B------:R-:W-:Y:S02]  /*8330*/  PRMT R5, R33, 0x3340, R0 ;  /* 0x0000334021057816 */ /* 0x000fe40000000000 */
[----:B------:R-:W-:Y:S02]  /*8340*/  PRMT R4, R40, 0x3340, R29 ;  /* 0x0000334028047816 */ /* 0x000fe4000000001d */
[----:B------:R-:W-:Y:S02]  /*8350*/  PRMT R6, R26, 0x3340, R23 ;  /* 0x000033401a067816 */ /* 0x000fe40000000017 */
[----:B------:R-:W-:-:S02]  /*8360*/  PRMT R11, R4, 0x5410, R5 ;  /* 0x00005410040b7816 */ /* 0x000fc40000000005 */
[----:B------:R-:W-:Y:S02]  /*8370*/  SHF.R.U32.HI R4, RZ, 0x8, R25 ;  /* 0x00000008ff047819 */ /* 0x000fe40000011619 */
[----:B------:R-:W-:Y:S02]  /*8380*/  SHF.R.U32.HI R5, RZ, 0x8, R40 ;  /* 0x00000008ff057819 */ /* 0x000fe40000011628 */
[----:B------:R-:W-:Y:S02]  /*8390*/  LOP3.LUT R4, R4, 0xffff, RZ, 0xc0, !PT ;  /* 0x0000ffff04047812 */ /* 0x000fe400078ec0ff */
[----:B------:R-:W-:Y:S02]  /*83a0*/  LOP3.LUT R5, R5, 0xffff, RZ, 0xc0, !PT ;  /* 0x0000ffff05057812 */ /* 0x000fe400078ec0ff */
[----:B------:R-:W-:Y:S02]  /*83b0*/  F2FP.SATFINITE.E5M2.F32.PACK_AB_MERGE_C R52, R53, R52, RZ ;  /* 0x000000343534723e */ /* 0x000fe400048060ff */
[----:B------:R-:W-:-:S02]  /*83c0*/  F2FP.SATFINITE.E5M2.F32.PACK_AB_MERGE_C R54, R55, R54, RZ ;  /* 0x000000363736723e */ /* 0x000fc400048060ff */
[----:B------:R-:W-:Y:S02]  /*83d0*/  LOP3.LUT R36, R36, 0xffff, RZ, 0xc0, !PT ;  /* 0x0000ffff24247812 */ /* 0x000fe400078ec0ff */
[----:B------:R-:W-:Y:S02]  /*83e0*/  LOP3.LUT R52, R52, 0xffff, RZ, 0xc0, !PT ;  /* 0x0000ffff34347812 */ /* 0x000fe400078ec0ff */
[----:B------:R-:W-:Y:S02]  /*83f0*/  LOP3.LUT R38, R38, 0xffff, RZ, 0xc0, !PT ;  /* 0x0000ffff26267812 */ /* 0x000fe400078ec0ff */
[----:B------:R-:W-:Y:S02]  /*8400*/  LOP3.LUT R54, R54, 0xffff, RZ, 0xc0, !PT ;  /* 0x0000ffff36367812 */ /* 0x000fe400078ec0ff */
[C---:B------:R-:W-:Y:S01]  /*8410*/  ISETP.GE.AND P0, PT, R226.reuse, UR6, PT ;  /* 0x00000006e2007c0c */ /* 0x040fe2000bf06270 */
[----:B------:R-:W-:Y:S01]  /*8420*/  IMAD R226, R226, UR4, RZ ;  /* 0x00000004e2e27c24 */ /* 0x000fe2000f8e02ff */
[----:B------:R-:W-:Y:S01]  /*8430*/  ULDC.64 UR4, c[0x0][0x220] ;  /* 0x0000880000047ab9 */ /* 0x000fe20000000a00 */
[----:B------:R-:W-:-:S02]  /*8440*/  LOP3.LUT R14, R188, 0x68, R0, 0xfe, !PT ;  /* 0x00000068bc0e7812 */ /* 0x000fc400078efe00 */
[C-C-:B------:R-:W-:Y:S02]  /*8450*/  LOP3.LUT R16, R188.reuse, 0x60, R0.reuse, 0xfe, !PT ;  /* 0x00000060bc107812 */ /* 0x140fe400078efe00 */
[C-C-:B------:R-:W-:Y:S02]  /*8460*/  LOP3.LUT R18, R188.reuse, 0x58, R0.reuse, 0xfe, !PT ;  /* 0x00000058bc127812 */ /* 0x140fe400078efe00 */
[C-C-:B------:R-:W-:Y:S02]  /*8470*/  LOP3.LUT R20, R188.reuse, 0x50, R0.reuse, 0xfe, !PT ;  /* 0x00000050bc147812 */ /* 0x140fe400078efe00 */
[C-C-:B------:R-:W-:Y:S02]  /*8480*/  LOP3.LUT R22, R188.reuse, 0x48, R0.reuse, 0xfe, !PT ;  /* 0x00000048bc167812 */ /* 0x140fe400078efe00 */
[C-C-:B------:R-:W-:Y:S02]  /*8490*/  LOP3.LUT R28, R188.reuse, 0x30, R0.reuse, 0xfe, !PT ;  /* 0x00000030bc1c7812 */ /* 0x140fe400078efe00 */
[----:B------:R-:W-:-:S02]  /*84a0*/  LOP3.LUT R30, R188, 0x24, R0, 0xfe, !PT ;  /* 0x00000024bc1e7812 */ /* 0x000fc400078efe00 */
[----:B------:R-:W-:Y:S02]  /*84b0*/  LOP3.LUT R32, R188, 0x18, R0, 0xfe, !PT ;  /* 0x00000018bc207812 */ /* 0x000fe400078efe00 */
[----:B------:R-:W-:-:S05]  /*84c0*/  LEA.HI R25, R223, 0x3c, RZ, 0x1a ;  /* 0x0000003cdf197811 */ /* 0x000fca00078fd0ff */
[----:B------:R-:W-:Y:S01]  /*84d0*/  IMAD.IADD R25, R188, 0x1, R25 ;  /* 0x00000001bc197824 */ /* 0x000fe200078e0219 */
[----:B--2---:R-:W-:-:S04]  /*84e0*/  LOP3.LUT R2, R116, 0x30, RZ, 0xc0, !PT ;  /* 0x0000003074027812 */ /* 0x004fc800078ec0ff */
[----:B------:R-:W-:Y:S01]  /*84f0*/  LOP3.LUT R8, R2, 0x380, R3, 0xf8, !PT ;  /* 0x0000038002087812 */ /* 0x000fe200078ef803 */
[C---:B------:R-:W-:Y:S02]  /*8500*/  IMAD.SHL.U32 R2, R223.reuse, 0x4, RZ ;  /* 0x00000004df027824 */ /* 0x040fe400078e00ff */
[----:B------:R-:W-:Y:S01]  /*8510*/  IMAD.SHL.U32 R3, R223, 0x40, RZ ;  /* 0x00000040df037824 */ /* 0x000fe200078e00ff */
[----:B------:R-:W-:Y:S02]  /*8520*/  LOP3.LUT R15, R8, 0x1008, R7, 0xf8, !PT ;  /* 0x00001008080f7812 */ /* 0x000fe400078ef807 */
[----:B------:R-:W-:Y:S02]  /*8530*/  LOP3.LUT R2, R2, 0x1b8, RZ, 0xc0, !PT ;  /* 0x000001b802027812 */ /* 0x000fe400078ec0ff */
[----:B------:R-:W-:Y:S02]  /*8540*/  PRMT R8, R42, 0x3340, R31 ;  /* 0x000033402a087816 */ /* 0x000fe4000000001f */
[----:B------:R-:W-:-:S02]  /*8550*/  LOP3.LUT R3, R2, 0x40, R3, 0xf8, !PT ;  /* 0x0000004002037812 */ /* 0x000fc400078ef803 */
[----:B------:R-:W-:Y:S02]  /*8560*/  SHF.R.S32.HI R2, RZ, 0x4, R223 ;  /* 0x00000004ff027819 */ /* 0x000fe400000114df */
[----:B------:R-:W-:Y:S02]  /*8570*/  PRMT R7, R27, 0x3340, R0 ;  /* 0x000033401b077816 */ /* 0x000fe40000000000 */
[----:B------:R-:W-:Y:S02]  /*8580*/  SGXT R2, R2, 0x1 ;  /* 0x000000010202781a */ /* 0x000fe40000000200 */
[----:B------:R-:W-:Y:S02]  /*8590*/  PRMT R19, R8, 0x5410, R13 ;  /* 0x0000541008137816 */ /* 0x000fe4000000000d */
[----:B------:R-:W-:Y:S02]  /*85a0*/  LOP3.LUT R2, R3, 0x840, R2, 0x78, !PT ;  /* 0x0000084003027812 */ /* 0x000fe400078e7802 */
[----:B------:R-:W-:-:S02]  /*85b0*/  PRMT R17, R6, 0x5410, R7 ;  /* 0x0000541006117816 */ /* 0x000fc40000000007 */
[----:B------:R-:W-:Y:S01]  /*85c0*/  SHF.R.U32.HI R3, RZ, 0x8, R21 ;  /* 0x00000008ff037819 */ /* 0x000fe20000011615 */
[----:B------:R-:W-:Y:S01]  /*85d0*/  IMAD R8, R39, 0x8, R2 ;  /* 0x0000000827087824 */ /* 0x000fe200078e0202 */
[----:B------:R-:W-:Y:S02]  /*85e0*/  SHF.R.U32.HI R2, RZ, 0x8, R24 ;  /* 0x00000008ff027819 */ /* 0x000fe40000011618 */
[----:B------:R-:W-:Y:S02]  /*85f0*/  SHF.R.U32.HI R6, RZ, 0x8, R29 ;  /* 0x00000008ff067819 */ /* 0x000fe4000001161d */
[----:B------:R-:W-:Y:S02]  /*8600*/  SHF.R.U32.HI R7, RZ, 0x8, R33 ;  /* 0x00000008ff077819 */ /* 0x000fe40000011621 */
[----:B------:R-:W-:Y:S02]  /*8610*/  LOP3.LUT R3, R3, 0xffff, RZ, 0xc0, !PT ;  /* 0x0000ffff03037812 */ /* 0x000fe400078ec0ff */
[----:B------:R-:W-:-:S02]  /*8620*/  LOP3.LUT R2, R2, 0xffff, RZ, 0xc0, !PT ;  /* 0x0000ffff02027812 */ /* 0x000fc400078ec0ff */
[----:B------:R-:W-:Y:S02]  /*8630*/  LOP3.LUT R6, R6, 0xffff, RZ, 0xc0, !PT ;  /* 0x0000ffff06067812 */ /* 0x000fe400078ec0ff */
[----:B------:R-:W-:Y:S02]  /*8640*/  LOP3.LUT R7, R7, 0xffff, RZ, 0xc0, !PT ;  /* 0x0000ffff07077812 */ /* 0x000fe400078ec0ff */
[----:B------:R-:W-:Y:S02]  /*8650*/  LOP3.LUT R35, R15, R10, RZ, 0xfc, !PT ;  /* 0x0000000a0f237212 */ /* 0x000fe400078efcff */
[----:B------:R-:W-:Y:S02]  /*8660*/  PRMT R10, R2, 0x3340, R3 ;  /* 0x00003340020a7816 */ /* 0x000fe40000000003 */
[----:B------:R-:W-:Y:S02]  /*8670*/  PRMT R13, R4, 0x3340, R1 ;  /* 0x00003340040d7816 */ /* 0x000fe40000000001 */
[----:B------:R-:W-:-:S02]  /*8680*/  PRMT R12, R5, 0x3340, R6 ;  /* 0x00003340050c7816 */ /* 0x000fc40000000006 */
[----:B------:R-:W-:Y:S02]  /*8690*/  PRMT R15, R7, 0x3340, R0 ;  /* 0x00003340070f7816 */ /* 0x000fe40000000000 */
[----:B------:R-:W-:Y:S02]  /*86a0*/  SHF.R.U32.HI R2, RZ, 0x8, R26 ;  /* 0x00000008ff027819 */ /* 0x000fe4000001161a */
[----:B------:R-:W-:Y:S02]  /*86b0*/  SHF.R.U32.HI R3, RZ, 0x8, R23 ;  /* 0x00000008ff037819 */ /* 0x000fe40000011617 */
[----:B------:R-:W-:Y:S02]  /*86c0*/  SHF.R.U32.HI R4, RZ, 0x8, R27 ;  /* 0x00000008ff047819 */ /* 0x000fe4000001161b */
[----:B------:R-:W-:Y:S02]  /*86d0*/  SHF.R.U32.HI R5, RZ, 0x8, R42 ;  /* 0x00000008ff057819 */ /* 0x000fe4000001162a */
[----:B------:R-:W-:-:S02]  /*86e0*/  SHF.R.U32.HI R6, RZ, 0x8, R31 ;  /* 0x00000008ff067819 */ /* 0x000fc4000001161f */
[----:B------:R-:W-:Y:S02]  /*86f0*/  SHF.R.U32.HI R7, RZ, 0x8, R37 ;  /* 0x00000008ff077819 */ /* 0x000fe40000011625 */
[----:B------:R-:W-:Y:S02]  /*8700*/  LOP3.LUT R3, R3, 0xffff, RZ, 0xc0, !PT ;  /* 0x0000ffff03037812 */ /* 0x000fe400078ec0ff */
[----:B------:R-:W-:Y:S02]  /*8710*/  LOP3.LUT R2, R2, 0xffff, RZ, 0xc0, !PT ;  /* 0x0000ffff02027812 */ /* 0x000fe400078ec0ff */
[----:B------:R-:W-:Y:S02]  /*8720*/  LOP3.LUT R4, R4, 0xffff, RZ, 0xc0, !PT ;  /* 0x0000ffff04047812 */ /* 0x000fe400078ec0ff */
[----:B------:R-:W-:Y:S02]  /*8730*/  LOP3.LUT R6, R6, 0xffff, RZ, 0xc0, !PT ;  /* 0x0000ffff06067812 */ /* 0x000fe400078ec0ff */
[----:B------:R-:W-:-:S02]  /*8740*/  LOP3.LUT R5, R5, 0xffff, RZ, 0xc0, !PT ;  /* 0x0000ffff05057812 */ /* 0x000fc400078ec0ff */
[----:B------:R-:W-:Y:S02]  /*8750*/  LOP3.LUT R7, R7, 0xffff, RZ, 0xc0, !PT ;  /* 0x0000ffff07077812 */ /* 0x000fe400078ec0ff */
[----:B------:R-:W-:Y:S02]  /*8760*/  PRMT R2, R2, 0x3340, R3 ;  /* 0x0000334002027816 */ /* 0x000fe40000000003 */
[----:B------:R-:W-:Y:S02]  /*8770*/  PRMT R3, R4, 0x3340, R1 ;  /* 0x0000334004037816 */ /* 0x000fe40000000001 */
[----:B------:R-:W-:Y:S02]  /*8780*/  PRMT R6, R5, 0x3340, R6 ;  /* 0x0000334005067816 */ /* 0x000fe40000000006 */
[----:B------:R-:W-:Y:S02]  /*8790*/  PRMT R7, R7, 0x3340, R0 ;  /* 0x0000334007077816 */ /* 0x000fe40000000000 */
[----:B------:R-:W-:-:S02]  /*87a0*/  PRMT R13, R10, 0x5410, R13 ;  /* 0x000054100a0d7816 */ /* 0x000fc4000000000d */
[----:B------:R-:W-:Y:S02]  /*87b0*/  PRMT R15, R12, 0x5410, R15 ;  /* 0x000054100c0f7816 */ /* 0x000fe4000000000f */
[----:B------:R-:W-:Y:S02]  /*87c0*/  PRMT R5, R2, 0x5410, R3 ;  /* 0x0000541002057816 */ /* 0x000fe40000000003 */
[----:B------:R-:W-:Y:S02]  /*87d0*/  PRMT R39, R6, 0x5410, R7 ;  /* 0x0000541006277816 */ /* 0x000fe40000000007 */
[--C-:B------:R-:W-:Y:S02]  /*87e0*/  PRMT R2, R9, 0x4210, R36.reuse ;  /* 0x0000421009027816 */ /* 0x100fe40000000024 */
[----:B------:R-:W-:Y:S02]  /*87f0*/  PRMT R36, R13, 0x5210, R36 ;  /* 0x000052100d247816 */ /* 0x000fe40000000024 */
[--C-:B------:R-:W-:Y:S01]  /*8800*/  PRMT R3, R11, 0x4210, R52.reuse ;  /* 0x000042100b037816 */ /* 0x100fe20000000034 */
[----:B------:R-:W-:Y:S01]  /*8810*/  BAR.SYNC.DEFER_BLOCKING 0x0 ;  /* 0x0000000000007b1d */ /* 0x000fe20000010000 */
[----:B------:R-:W-:-:S02]  /*8820*/  PRMT R37, R15, 0x5210, R52 ;  /* 0x000052100f257816 */ /* 0x000fc40000000034 */
[--C-:B------:R-:W-:Y:S02]  /*8830*/  PRMT R6, R17, 0x4210, R38.reuse ;  /* 0x0000421011067816 */ /* 0x100fe40000000026 */
[----:B------:R-:W-:Y:S02]  /*8840*/  PRMT R38, R5, 0x5210, R38 ;  /* 0x0000521005267816 */ /* 0x000fe40000000026 */
[--C-:B------:R-:W-:Y:S02]  /*8850*/  PRMT R7, R19, 0x4210, R54.reuse ;  /* 0x0000421013077816 */ /* 0x100fe40000000036 */
[----:B------:R-:W-:Y:S02]  /*8860*/  PRMT R39, R39, 0x5210, R54 ;  /* 0x0000521027277816 */ /* 0x000fe40000000036 */
[----:B------:R-:W-:Y:S02]  /*8870*/  LOP3.LUT R4, R8, 0x8, RZ, 0x3c, !PT ;  /* 0x0000000808047812 */ /* 0x000fe400078e3cff */
[----:B------:R-:W-:-:S02]  /*8880*/  LOP3.LUT R40, R35, 0x8, RZ, 0x3c, !PT ;  /* 0x0000000823287812 */ /* 0x000fc400078e3cff */
[C---:B------:R-:W-:Y:S01]  /*8890*/  IADD3 R42, P1, R226.reuse, UR4, RZ ;  /* 0x00000004e22a7c10 */ /* 0x040fe2000ff3e0ff */
[----:B------:R-:W-:Y:S01]  /*88a0*/  ULDC UR4, c[0x0][0x248] ;  /* 0x0000920000047ab9 */ /* 0x000fe20000000800 */
[C---:B------:R-:W-:Y:S02]  /*88b0*/  LEA.HI R5, R223.reuse, 0x7c, RZ, 0x1a ;  /* 0x0000007cdf057811 */ /* 0x040fe400078fd0ff */
[----:B------:R-:W-:Y:S02]  /*88c0*/  LEA.HI.X.SX32 R226, R226, UR5, 0x1, P1 ;  /* 0x00000005e2e27c11 */ /* 0x000fe400088f0eff */
[----:B------:R-:W-:Y:S02]  /*88d0*/  LEA.HI R17, R223, 0x6c, RZ, 0x1a ;  /* 0x0000006cdf117811 */ /* 0x000fe400078fd0ff */
[C-C-:B------:R-:W-:Y:S01]  /*88e0*/  LOP3.LUT R13, R188.reuse, 0x78, R0.reuse, 0xfe, !PT ;  /* 0x00000078bc0d7812 */ /* 0x140fe200078efe00 */
[----:B------:R0:W-:Y:S01]  /*88f0*/  STS.64 [R8+UR59], R2 ;  /* 0x0000000208007988 */ /* 0x0001e20008000a3b */
[C-C-:B------:R-:W-:Y:S01]  /*8900*/  LOP3.LUT R11, R188.reuse, 0x74, R0.reuse, 0xfe, !PT ;  /* 0x00000074bc0b7812 */ /* 0x140fe200078efe00 */
[C---:B------:R-:W-:Y:S01]  /*8910*/  IMAD.IADD R12, R188.reuse, 0x1, R17 ;  /* 0x00000001bc0c7824 */ /* 0x040fe200078e0211 */
[C-C-:B------:R-:W-:Y:S01]  /*8920*/  LOP3.LUT R10, R188.reuse, 0x70, R0.reuse, 0xfe, !PT ;  /* 0x00000070bc0a7812 */ /* 0x140fe200078efe00 */
[----:B------:R-:W-:Y:S01]  /*8930*/  STS.64 [R8+UR59+0x200], R36 ;  /* 0x0002002408007988 */ /* 0x000fe20008000a3b */
[----:B------:R-:W-:-:S02]  /*8940*/  LOP3.LUT R15, R188, 0x64, R0, 0xfe, !PT ;  /* 0x00000064bc0f7812 */ /* 0x000fc400078efe00 */
[C-C-:B------:R-:W-:Y:S01]  /*8950*/  LOP3.LUT R19, R188.reuse, 0x54, R0.reuse, 0xfe, !PT ;  /* 0x00000054bc137812 */ /* 0x140fe200078efe00 */
[----:B------:R1:W-:Y:S01]  /*8960*/  STS.64 [R4+UR59+0x1000], R6 ;  /* 0x0010000604007988 */ /* 0x0003e20008000a3b */
[C-C-:B------:R-:W-:Y:S02]  /*8970*/  LOP3.LUT R23, R188.reuse, 0x44, R0.reuse, 0xfe, !PT ;  /* 0x00000044bc177812 */ /* 0x140fe400078efe00 */
[C-C-:B------:R-:W-:Y:S01]  /*8980*/  LOP3.LUT R24, R188.reuse, 0x40, R0.reuse, 0xfe, !PT ;  /* 0x00000040bc187812 */ /* 0x140fe200078efe00 */
[----:B------:R2:W-:Y:S01]  /*8990*/  STS.64 [R4+UR59+0x1200], R38 ;  /* 0x0012002604007988 */ /* 0x0005e20008000a3b */
[C---:B0-----:R-:W-:Y:S02]  /*89a0*/  LOP3.LUT R3, R188.reuse, R0, RZ, 0xfc, !PT ;  /* 0x00000000bc037212 */ /* 0x041fe400078efcff */
[C-C-:B------:R-:W-:Y:S01]  /*89b0*/  LOP3.LUT R2, R188.reuse, 0x4, R0.reuse, 0xfe, !PT ;  /* 0x00000004bc027812 */ /* 0x140fe200078efe00 */
[----:B------:R-:W-:Y:S01]  /*89c0*/  BAR.SYNC.DEFER_BLOCKING 0x0 ;  /* 0x0000000000007b1d */ /* 0x000fe20000010000 */
[C---:B------:R-:W-:Y:S01]  /*89d0*/  ISETP.LT.AND P1, PT, R3.reuse, UR7, !P0 ;  /* 0x0000000703007c0c */ /* 0x040fe2000c721270 */
[----:B------:R-:W-:Y:S01]  /*89e0*/  IMAD R3, R3, UR4, RZ ;  /* 0x0000000403037c24 */ /* 0x000fe2000f8e02ff */
[----:B------:R-:W-:-:S02]  /*89f0*/  LOP3.LUT R26, R188, 0x38, R0, 0xfe, !PT ;  /* 0x00000038bc1a7812 */ /* 0x000fc400078efe00 */
[C-C-:B------:R-:W-:Y:S02]  /*8a00*/  LOP3.LUT R27, R188.reuse, 0x34, R0.reuse, 0xfe, !PT ;  /* 0x00000034bc1b7812 */ /* 0x140fe400078efe00 */
[C-C-:B------:R-:W-:Y:S02]  /*8a10*/  LOP3.LUT R29, R188.reuse, 0x28, R0.reuse, 0xfe, !PT ;  /* 0x00000028bc1d7812 */ /* 0x140fe400078efe00 */
[C-C-:B------:R-:W-:Y:S02]  /*8a20*/  LOP3.LUT R31, R188.reuse, 0x20, R0.reuse, 0xfe, !PT ;  /* 0x00000020bc1f7812 */ /* 0x140fe400078efe00 */
[C-C-:B------:R-:W-:Y:S02]  /*8a30*/  LOP3.LUT R9, R188.reuse, 0x14, R0.reuse, 0xfe, !PT ;  /* 0x00000014bc097812 */ /* 0x140fe400078efe00 */
[C-C-:B-1----:R-:W-:Y:S02]  /*8a40*/  LOP3.LUT R7, R188.reuse, 0x10, R0.reuse, 0xfe, !PT ;  /* 0x00000010bc077812 */ /* 0x142fe400078efe00 */
[C---:B------:R-:W-:Y:S01]  /*8a50*/  LOP3.LUT R6, R188.reuse, 0x8, R0, 0xfe, !PT ;  /* 0x00000008bc067812 */ /* 0x040fe200078efe00 */
[----:B------:R-:W-:Y:S01]  /*8a60*/  IMAD.IADD R0, R188, 0x1, R5 ;  /* 0x00000001bc007824 */ /* 0x000fe200078e0205 */
[----:B------:R-:W-:Y:S01]  /*8a70*/  LEA.HI R33, R223, 0x5c, RZ, 0x1a ;  /* 0x0000005cdf217811 */ /* 0x000fe200078fd0ff */
[C---:B------:R-:W-:Y:S01]  /*8a80*/  IMAD R5, R2.reuse, UR4, RZ ;  /* 0x0000000402057c24 */ /* 0x040fe2000f8e02ff */
[----:B------:R-:W-:Y:S01]  /*8a90*/  ISETP.LT.AND P4, PT, R2, UR7, !P0 ;  /* 0x0000000702007c0c */ /* 0x000fe2000c781270 */
[----:B------:R-:W-:Y:S01]  /*8aa0*/  IMAD R34, R7, UR4, RZ ;  /* 0x0000000407227c24 */ /* 0x000fe2000f8e02ff */
[-C--:B------:R-:W-:Y:S01]  /*8ab0*/  IADD3 R2, P2, R3, R42.reuse, RZ ;  /* 0x0000002a03027210 */ /* 0x080fe20007f5e0ff */
[----:B------:R-:W-:Y:S01]  /*8ac0*/  IMAD.IADD R17, R188, 0x1, R33 ;  /* 0x00000001bc117824 */ /* 0x000fe200078e0221 */
[----:B--2---:R-:W-:Y:S01]  /*8ad0*/  IADD3 R4, P3, R5, R42, RZ ;  /* 0x0000002a05047210 */ /* 0x004fe20007f7e0ff */
[----:B------:R-:W0:Y:S01]  /*8ae0*/  LDS.64 R36, [R35+UR59] ;  /* 0x0000003b23247984 */ /* 0x000e220008000a00 */
[-C--:B------:R-:W-:Y:S01]  /*8af0*/  LEA.HI.X.SX32 R3, R3, R226.reuse, 0x1, P2 ;  /* 0x000000e203037211 */ /* 0x080fe200010f0eff */
[C---:B------:R-:W-:Y:S01]  /*8b00*/  IMAD R33, R6.reuse, UR4, RZ ;  /* 0x0000000406217c24 */ /* 0x040fe2000f8e02ff */
[----:B------:R-:W-:Y:S01]  /*8b10*/  ISETP.LT.AND P2, PT, R6, UR7, !P0 ;  /* 0x0000000706007c0c */ /* 0x000fe2000c741270 */
[----:B------:R-:W1:Y:S01]  /*8b20*/  LDS.64 R38, [R40+UR59] ;  /* 0x0000003b28267984 */ /* 0x000e620008000a00 */
[----:B------:R-:W-:-:S02]  /*8b30*/  LEA.HI.X.SX32 R5, R5, R226, 0x1, P3 ;  /* 0x000000e205057211 */ /* 0x000fc400018f0eff */
[----:B------:R-:W-:Y:S02]  /*8b40*/  IADD3 R6, P6, R33, R42, RZ ;  /* 0x0000002a21067210 */ /* 0x000fe40007fde0ff */
[----:B------:R-:W-:Y:S02]  /*8b50*/  ISETP.LT.AND P3, PT, R7, UR7, !P0 ;  /* 0x0000000707007c0c */ /* 0x000fe4000c761270 */
[----:B------:R-:W-:Y:S01]  /*8b60*/  LEA.HI.X.SX32 R7, R33, R226, 0x1, P6 ;  /* 0x000000e221077211 */ /* 0x000fe200030f0eff */
[----:B------:R-:W-:Y:S01]  /*8b70*/  IMAD R33, R9, UR4, RZ ;  /* 0x0000000409217c24 */ /* 0x000fe2000f8e02ff */
[C---:B------:R-:W-:Y:S02]  /*8b80*/  LEA.HI R21, R223.reuse, 0x4c, RZ, 0x1a ;  /* 0x0000004cdf157811 */ /* 0x040fe400078fd0ff */
[----:B------:R-:W-:-:S03]  /*8b90*/  LEA.HI R223, R223, 0x2c, RZ, 0x1a ;  /* 0x0000002cdfdf7811 */ /* 0x000fc600078fd0ff */
[C---:B------:R-:W-:Y:S02]  /*8ba0*/  IMAD.IADD R21, R188.reuse, 0x1, R21 ;  /* 0x00000001bc157824 */ /* 0x040fe400078e0215 */
[----:B------:R-:W-:Y:S01]  /*8bb0*/  IMAD.IADD R188, R188, 0x1, R223 ;  /* 0x00000001bcbc7824 */ /* 0x000fe200078e02df */
[C---:B0-----:R-:W-:Y:S02]  /*8bc0*/  PRMT R41, R36.reuse, 0x7770, RZ ;  /* 0x0000777024297816 */ /* 0x041fe400000000ff */
[----:B------:R-:W-:Y:S02]  /*8bd0*/  PRMT R43, R36, 0x7771, RZ ;  /* 0x00007771242b7816 */ /* 0x000fe400000000ff */
[C---:B-1----:R-:W-:Y:S01]  /*8be0*/  PRMT R45, R38.reuse, 0x7770, RZ ;  /* 0x00007770262d7816 */ /* 0x042fe200000000ff */
[----:B------:R0:W-:Y:S01]  /*8bf0*/  @P1 STG.E.U8 desc[UR38][R2.64], R41 ;  /* 0x0000002902001986 */ /* 0x0001e2000c101126 */
[----:B------:R-:W-:Y:S02]  /*8c00*/  ISETP.LT.AND P1, PT, R9, UR7, !P0 ;  /* 0x0000000709007c0c */ /* 0x000fe4000c721270 */
[----:B------:R-:W-:Y:S01]  /*8c10*/  PRMT R47, R38, 0x7771, RZ ;  /* 0x00007771262f7816 */ /* 0x000fe200000000ff */
[----:B------:R1:W-:Y:S01]  /*8c20*/  @P4 STG.E.U8 desc[UR38][R4.64], R45 ;  /* 0x0000002d04004986 */ /* 0x0003e2000c101126 */
[C---:B------:R-:W-:Y:S01]  /*8c30*/  ISETP.LT.AND P4, PT, R225.reuse, UR7, !P0 ;  /* 0x00000007e1007c0c */ /* 0x040fe2000c781270 */
[----:B------:R-:W-:-:S02]  /*8c40*/  IMAD R225, R225, UR4, RZ ;  /* 0x00000004e1e17c24 */ /* 0x000fc4000f8e02ff */
[----:B------:R2:W-:Y:S03]  /*8c50*/  @P2 STG.E.U8 desc[UR38][R6.64], R43 ;  /* 0x0000002b06002986 */ /* 0x0005e6000c101126 */
[CC--:B------:R-:W-:Y:S02]  /*8c60*/  IADD3 R8, P5, R225.reuse, R42.reuse, RZ ;  /* 0x0000002ae1087210 */ /* 0x0c0fe40007fbe0ff */
[C---:B0-----:R-:W-:Y:S02]  /*8c70*/  IADD3 R2, P6, R34.reuse, R42, RZ ;  /* 0x0000002a22027210 */ /* 0x041fe40007fde0ff */
[----:B------:R-:W-:Y:S02]  /*8c80*/  LEA.HI.X.SX32 R9, R225, R226, 0x1, P5 ;  /* 0x000000e2e1097211 */ /* 0x000fe400028f0eff */
[C---:B-1----:R-:W-:Y:S02]  /*8c90*/  IADD3 R4, P2, R33.reuse, R42, RZ ;  /* 0x0000002a21047210 */ /* 0x042fe40007f5e0ff */
[-C--:B------:R-:W-:Y:S01]  /*8ca0*/  LEA.HI.X.SX32 R3, R34, R226.reuse, 0x1, P6 ;  /* 0x000000e222037211 */ /* 0x080fe200030f0eff */
[----:B------:R-:W-:Y:S01]  /*8cb0*/  @P4 STG.E.U8 desc[UR38][R8.64], R47 ;  /* 0x0000002f08004986 */ /* 0x000fe2000c101126 */
[----:B------:R-:W-:-:S02]  /*8cc0*/  LEA.HI.X.SX32 R5, R33, R226, 0x1, P2 ;  /* 0x000000e221057211 */ /* 0x000fc400010f0eff */
[C---:B------:R-:W-:Y:S01]  /*8cd0*/  ISETP.LT.AND P2, PT, R32.reuse, UR7, !P0 ;  /* 0x0000000720007c0c */ /* 0x040fe2000c741270 */
[----:B------:R-:W-:Y:S01]  /*8ce0*/  IMAD R32, R32, UR4, RZ ;  /* 0x0000000420207c24 */ /* 0x000fe2000f8e02ff */
[----:B------:R-:W-:Y:S01]  /*8cf0*/  PRMT R41, R36, 0x7772, RZ ;  /* 0x0000777224297816 */ /* 0x000fe200000000ff */
[----:B------:R-:W0:Y:S01]  /*8d00*/  LDS.64 R34, [R35+UR59+0x400] ;  /* 0x0004003b23227984 */ /* 0x000e220008000a00 */
[----:B------:R-:W-:Y:S02]  /*8d10*/  PRMT R45, R38, 0x7772, RZ ;  /* 0x00007772262d7816 */ /* 0x000fe400000000ff */
[----:B--2---:R-:W-:Y:S01]  /*8d20*/  IADD3 R6, P5, R32, R42, RZ ;  /* 0x0000002a20067210 */ /* 0x004fe20007fbe0ff */
[----:B------:R1:W-:Y:S01]  /*8d30*/  @P3 STG.E.U8 desc[UR38][R2.64], R41 ;  /* 0x0000002902003986 */ /* 0x0003e2000c101126 */
[C---:B------:R-:W-:Y:S01]  /*8d40*/  ISETP.LT.AND P3, PT, R31.reuse, UR7, !P0 ;  /* 0x000000071f007c0c */ /* 0x040fe2000c761270 */
[----:B------:R-:W-:Y:S01]  /*8d50*/  IMAD R31, R31, UR4, RZ ;  /* 0x000000041f1f7c24 */ /* 0x000fe2000f8e02ff */
[----:B------:R-:W-:Y:S01]  /*8d60*/  ISETP.LT.AND P4, PT, R30, UR7, !P0 ;  /* 0x000000071e007c0c */ /* 0x000fe2000c781270 */
[----:B------:R2:W-:Y:S01]  /*8d70*/  @P1 STG.E.U8 desc[UR38][R4.64], R45 ;  /* 0x0000002d04001986 */ /* 0x0005e2000c101126 */
[C---:B------:R-:W-:Y:S01]  /*8d80*/  ISETP.LT.AND P1, PT, R224.reuse, UR7, !P0 ;  /* 0x00000007e0007c0c */ /* 0x040fe2000c721270 */
[----:B------:R-:W-:Y:S01]  /*8d90*/  IMAD R224, R224, UR4, RZ ;  /* 0x00000004e0e07c24 */ /* 0x000fe2000f8e02ff */
[----:B------:R-:W-:Y:S01]  /*8da0*/  LEA.HI.X.SX32 R7, R32, R226, 0x1, P5 ;  /* 0x000000e220077211 */ /* 0x000fe200028f0eff */
[----:B------:R-:W-:Y:S01]  /*8db0*/  IMAD R30, R30, UR4, RZ ;  /* 0x000000041e1e7c24 */ /* 0x000fe2000f8e02ff */
[----:B------:R-:W-:-:S02]  /*8dc0*/  PRMT R33, R36, 0x7773, RZ ;  /* 0x0000777324217816 */ /* 0x000fc400000000ff */
[----:B------:R-:W-:Y:S02]  /*8dd0*/  PRMT R43, R38, 0x7773, RZ ;  /* 0x00007773262b7816 */ /* 0x000fe400000000ff */
[-C--:B-1----:R-:W-:Y:S01]  /*8de0*/  IADD3 R2, P6, R224, R42.reuse, RZ ;  /* 0x0000002ae0027210 */ /* 0x082fe20007fde0ff */
[----:B------:R-:W-:Y:S01]  /*8df0*/  @P2 STG.E.U8 desc[UR38][R6.64], R33 ;  /* 0x0000002106002986 */ /* 0x000fe2000c101126 */
[-C--:B------:R-:W-:Y:S02]  /*8e00*/  IADD3 R8, P2, R30, R42.reuse, RZ ;  /* 0x0000002a1e087210 */ /* 0x080fe40007f5e0ff */
[C---:B--2---:R-:W-:Y:S02]  /*8e10*/  IADD3 R4, P5, R31.reuse, R42, RZ ;  /* 0x0000002a1f047210 */ /* 0x044fe40007fbe0ff */
[-C--:B------:R-:W-:Y:S02]  /*8e20*/  LEA.HI.X.SX32 R3, R224, R226.reuse, 0x1, P6 ;  /* 0x000000e2e0037211 */ /* 0x080fe400030f0eff */
[----:B------:R-:W-:-:S02]  /*8e30*/  LEA.HI.X.SX32 R5, R31, R226, 0x1, P5 ;  /* 0x000000e21f057211 */ /* 0x000fc400028f0eff */
[----:B------:R-:W-:Y:S01]  /*8e40*/  PRMT R31, R37, 0x7770, RZ ;  /* 0x00007770251f7816 */ /* 0x000fe200000000ff */
[----:B------:R1:W-:Y:S01]  /*8e50*/  @P1 STG.E.U8 desc[UR38][R2.64], R43 ;  /* 0x0000002b02001986 */ /* 0x0003e2000c101126 */
[----:B------:R-:W-:Y:S02]  /*8e60*/  LEA.HI.X.SX32 R9, R30, R226, 0x1, P2 ;  /* 0x000000e21e097211 */ /* 0x000fe400010f0eff */
[----:B------:R-:W-:Y:S01]  /*8e70*/  PRMT R41, R39, 0x7770, RZ ;  /* 0x0000777027297816 */ /* 0x000fe200000000ff */
[----:B------:R2:W-:Y:S01]  /*8e80*/  @P3 STG.E.U8 desc[UR38][R4.64], R31 ;  /* 0x0000001f04003986 */ /* 0x0005e2000c101126 */
[C---:B------:R-:W-:Y:S01]  /*8e90*/  ISETP.LT.AND P3, PT, R188.reuse, UR7, !P0 ;  /* 0x00000007bc007c0c */ /* 0x040fe2000c761270 */
[----:B------:R-:W-:Y:S01]  /*8ea0*/  IMAD R188, R188, UR4, RZ ;  /* 0x00000004bcbc7c24 */ /* 0x000fe2000f8e02ff */
[C---:B------:R-:W-:Y:S01]  /*8eb0*/  ISETP.LT.AND P2, PT, R28.reuse, UR7, !P0 ;  /* 0x000000071c007c0c */ /* 0x040fe2000c741270 */
[----:B------:R3:W-:Y:S01]  /*8ec0*/  @P4 STG.E.U8 desc[UR38][R8.64], R41 ;  /* 0x0000002908004986 */ /* 0x0007e2000c101126 */
[C---:B------:R-:W-:Y:S01]  /*8ed0*/  ISETP.LT.AND P4, PT, R29.reuse, UR7, !P0 ;  /* 0x000000071d007c0c */ /* 0x040fe2000c781270 */
[----:B------:R-:W-:Y:S01]  /*8ee0*/  IMAD R29, R29, UR4, RZ ;  /* 0x000000041d1d7c24 */ /* 0x000fe2000f8e02ff */
[C---:B------:R-:W-:Y:S01]  /*8ef0*/  ISETP.LT.AND P1, PT, R27.reuse, UR7, !P0 ;  /* 0x000000071b007c0c */ /* 0x040fe2000c721270 */
[----:B------:R-:W-:Y:S01]  /*8f00*/  IMAD R28, R28, UR4, RZ ;  /* 0x000000041c1c7c24 */ /* 0x000fe2000f8e02ff */
[----:B------:R-:W4:Y:S01]  /*8f10*/  LDS.64 R40, [R40+UR59+0x400] ;  /* 0x0004003b28287984 */ /* 0x000f220008000a00 */
[-C--:B-1----:R-:W-:Y:S01]  /*8f20*/  IADD3 R2, P5, R188, R42.reuse, RZ ;  /* 0x0000002abc027210 */ /* 0x082fe20007fbe0ff */
[----:B------:R-:W-:Y:S01]  /*8f30*/  IMAD R27, R27, UR4, RZ ;  /* 0x000000041b1b7c24 */ /* 0x000fe2000f8e02ff */
[----:B------:R-:W-:-:S02]  /*8f40*/  IADD3 R6, P6, R29, R42, RZ ;  /* 0x0000002a1d067210 */ /* 0x000fc40007fde0ff */
[----:B--2---:R-:W-:Y:S02]  /*8f50*/  PRMT R31, R37, 0x7771, RZ ;  /* 0x00007771251f7816 */ /* 0x004fe400000000ff */
[----:B------:R-:W-:Y:S02]  /*8f60*/  LEA.HI.X.SX32 R7, R29, R226, 0x1, P6 ;  /* 0x000000e21d077211 */ /* 0x000fe400030f0eff */
[----:B------:R-:W-:Y:S02]  /*8f70*/  IADD3 R4, P6, R28, R42, RZ ;  /* 0x0000002a1c047210 */ /* 0x000fe40007fde0ff */
[-C--:B------:R-:W-:Y:S01]  /*8f80*/  LEA.HI.X.SX32 R3, R188, R226.reuse, 0x1, P5 ;  /* 0x000000e2bc037211 */ /* 0x080fe200028f0eff */
[----:B------:R1:W-:Y:S01]  /*8f90*/  @P4 STG.E.U8 desc[UR38][R6.64], R31 ;  /* 0x0000001f06004986 */ /* 0x0003e2000c101126 */
[----:B------:R-:W-:Y:S02]  /*8fa0*/  PRMT R33, R39, 0x7771, RZ ;  /* 0x0000777127217816 */ /* 0x000fe400000000ff */
[----:B------:R-:W-:-:S02]  /*8fb0*/  LEA.HI.X.SX32 R5, R28, R226, 0x1, P6 ;  /* 0x000000e21c057211 */ /* 0x000fc400030f0eff */
[----:B------:R-:W-:Y:S01]  /*8fc0*/  PRMT R29, R37, 0x7772, RZ ;  /* 0x00007772251d7816 */ /* 0x000fe200000000ff */
[----:B------:R2:W-:Y:S01]  /*8fd0*/  @P3 STG.E.U8 desc[UR38][R2.64], R33 ;  /* 0x0000002102003986 */ /* 0x0005e2000c101126 */
[----:B---3--:R-:W-:Y:S02]  /*8fe0*/  IADD3 R8, P4, R27, R42, RZ ;  /* 0x0000002a1b087210 */ /* 0x008fe40007f9e0ff */
[----:B------:R-:W-:Y:S01]  /*8ff0*/  PRMT R37, R37, 0x7773, RZ ;  /* 0x0000777325257816 */ /* 0x000fe200000000ff */
[----:B------:R3:W-:Y:S01]  /*9000*/  @P2 STG.E.U8 desc[UR38][R4.64], R29 ;  /* 0x0000001d04002986 */ /* 0x0007e2000c101126 */
[----:B------:R-:W-:Y:S02]  /*9010*/  LEA.HI.X.SX32 R9, R27, R226, 0x1, P4 ;  /* 0x000000e21b097211 */ /* 0x000fe400020f0eff */
[----:B------:R-:W-:Y:S02]  /*9020*/  PRMT R27, R39, 0x7772, RZ ;  /* 0x00007772271b7816 */ /* 0x000fe400000000ff */
[C---:B------:R-:W-:Y:S01]  /*9030*/  ISETP.LT.AND P2, PT, R26.reuse, UR7, !P0 ;  /* 0x000000071a007c0c */ /* 0x040fe2000c741270 */
[----:B------:R-:W-:Y:S01]  /*9040*/  IMAD R26, R26, UR4, RZ ;  /* 0x000000041a1a7c24 */ /* 0x000fe2000f8e02ff */
[C---:B------:R-:W-:Y:S01]  /*9050*/  ISETP.LT.AND P3, PT, R25.reuse, UR7, !P0 ;  /* 0x0000000719007c0c */ /* 0x040fe2000c761270 */
[----:B------:R5:W-:Y:S01]  /*9060*/  @P1 STG.E.U8 desc[UR38][R8.64], R27 ;  /* 0x0000001b08001986 */ /* 0x000be2000c101126 */
[----:B------:R-:W-:Y:S01]  /*9070*/  IMAD R25, R25, UR4, RZ ;  /* 0x0000000419197c24 */ /* 0x000fe2000f8e02ff */
[C---:B------:R-:W-:Y:S01]  /*9080*/  ISETP.LT.AND P4, PT, R24.reuse, UR7, !P0 ;  /* 0x0000000718007c0c */ /* 0x040fe2000c781270 */
[----:B------:R-:W-:Y:S01]  /*9090*/  IMAD R24, R24, UR4, RZ ;  /* 0x0000000418187c24 */ /* 0x000fe2000f8e02ff */
[----:B-1----:R-:W-:-:S02]  /*90a0*/  IADD3 R6, P1, R26, R42, RZ ;  /* 0x0000002a1a067210 */ /* 0x002fc40007f3e0ff */
[----:B--2---:R-:W-:Y:S02]  /*90b0*/  IADD3 R2, P5, R25, R42, RZ ;  /* 0x0000002a19027210 */ /* 0x004fe40007fbe0ff */
[----:B------:R-:W-:Y:S02]  /*90c0*/  LEA.HI.X.SX32 R7, R26, R226, 0x1, P1 ;  /* 0x000000e21a077211 */ /* 0x000fe400008f0eff */
[C---:B------:R-:W-:Y:S01]  /*90d0*/  ISETP.LT.AND P1, PT, R23.reuse, UR7, !P0 ;  /* 0x0000000717007c0c */ /* 0x040fe2000c721270 */
[----:B------:R-:W-:Y:S01]  /*90e0*/  IMAD R23, R23, UR4, RZ ;  /* 0x0000000417177c24 */ /* 0x000fe2000f8e02ff */
[----:B---3--:R-:W-:Y:S01]  /*90f0*/  IADD3 R4, P6, R24, R42, RZ ;  /* 0x0000002a18047210 */ /* 0x008fe20007fde0ff */
[----:B------:R1:W-:Y:S01]  /*9100*/  @P2 STG.E.U8 desc[UR38][R6.64], R37 ;  /* 0x0000002506002986 */ /* 0x0003e2000c101126 */
[----:B------:R-:W-:Y:S02]  /*9110*/  LEA.HI.X.SX32 R3, R25, R226, 0x1, P5 ;  /* 0x000000e219037211 */ /* 0x000fe400028f0eff */
[----:B-----5:R-:W-:-:S02]  /*9120*/  IADD3 R8, P2, R23, R42, RZ ;  /* 0x0000002a17087210 */ /* 0x020fc40007f5e0ff */
[----:B------:R-:W-:Y:S02]  /*9130*/  PRMT R39, R39, 0x7773, RZ ;  /* 0x0000777327277816 */ /* 0x000fe400000000ff */
[-C--:B------:R-:W-:Y:S02]  /*9140*/  LEA.HI.X.SX32 R9, R23, R226.reuse, 0x1, P2 ;  /* 0x000000e217097211 */ /* 0x080fe400010f0eff */
[C---:B------:R-:W-:Y:S01]  /*9150*/  ISETP.LT.AND P2, PT, R22.reuse, UR7, !P0 ;  /* 0x0000000716007c0c */ /* 0x040fe2000c741270 */
[----:B------:R-:W-:Y:S01]  /*9160*/  IMAD R22, R22, UR4, RZ ;  /* 0x0000000416167c24 */ /* 0x000fe2000f8e02ff */
[----:B------:R-:W-:Y:S01]  /*9170*/  LEA.HI.X.SX32 R5, R24, R226, 0x1, P6 ;  /* 0x000000e218057211 */ /* 0x000fe200030f0eff */
[----:B------:R-:W-:Y:S01]  /*9180*/  @P3 STG.E.U8 desc[UR38][R2.64], R39 ;  /* 0x0000002702003986 */ /* 0x000fe2000c101126 */
[----:B0-----:R-:W-:Y:S02]  /*9190*/  PRMT R25, R34, 0x7770, RZ ;  /* 0x0000777022197816 */ /* 0x001fe400000000ff */
[----:B----4-:R-:W-:-:S02]  /*91a0*/  PRMT R27, R40, 0x7770, RZ ;  /* 0x00007770281b7816 */ /* 0x010fc400000000ff */
[----:B-1----:R-:W-:Y:S01]  /*91b0*/  IADD3 R6, P6, R22, R42, RZ ;  /* 0x0000002a16067210 */ /* 0x002fe20007fde0ff */
[----:B------:R0:W-:Y:S01]  /*91c0*/  @P4 STG.E.U8 desc[UR38][R4.64], R25 ;  /* 0x0000001904004986 */ /* 0x0001e2000c101126 */
[----:B------:R-:W-:Y:S02]  /*91d0*/  PRMT R23, R34, 0x7771, RZ ;  /* 0x0000777122177816 */ /* 0x000fe400000000ff */
[----:B------:R-:W-:Y:S01]  /*91e0*/  LEA.HI.X.SX32 R7, R22, R226, 0x1, P6 ;  /* 0x000000e216077211 */ /* 0x000fe200030f0eff */
[----:B------:R1:W-:Y:S01]  /*91f0*/  @P1 STG.E.U8 desc[UR38][R8.64], R27 ;  /* 0x0000001b08001986 */ /* 0x0003e2000c101126 */
[C---:B------:R-:W-:Y:S01]  /*9200*/  ISETP.LT.AND P1, PT, R19.reuse, UR7, !P0 ;  /* 0x0000000713007c0c */ /* 0x040fe2000c721270 */
[----:B------:R-:W-:Y:S01]  /*9210*/  IMAD R19, R19, UR4, RZ ;  /* 0x0000000413137c24 */ /* 0x000fe2000f8e02ff */
[C---:B------:R-:W-:Y:S01]  /*9220*/  ISETP.LT.AND P4, PT, R21.reuse, UR7, !P0 ;  /* 0x0000000715007c0c */ /* 0x040fe2000c781270 */
[----:B------:R-:W-:Y:S01]  /*9230*/  IMAD R21, R21, UR4, RZ ;  /* 0x0000000415157c24 */ /* 0x000fe2000f8e02ff */
[C---:B------:R-:W-:Y:S01]  /*9240*/  ISETP.LT.AND P3, PT, R20.reuse, UR7, !P0 ;  /* 0x0000000714007c0c */ /* 0x040fe2000c761270 */
[----:B------:R-:W-:Y:S01]  /*9250*/  IMAD R20, R20, UR4, RZ ;  /* 0x0000000414147c24 */ /* 0x000fe2000f8e02ff */
[----:B------:R2:W-:Y:S01]  /*9260*/  @P2 STG.E.U8 desc[UR38][R6.64], R23 ;  /* 0x0000001706002986 */ /* 0x0005e2000c101126 */
[----:B0-----:R-:W-:-:S02]  /*9270*/  PRMT R25, R40, 0x7772, RZ ;  /* 0x0000777228197816 */ /* 0x001fc400000000ff */
[-C--:B------:R-:W-:Y:S02]  /*9280*/  IADD3 R2, P5, R21, R42.reuse, RZ ;  /* 0x0000002a15027210 */ /* 0x080fe40007fbe0ff */
[CC--:B-1----:R-:W-:Y:S02]  /*9290*/  IADD3 R8, P2, R19.reuse, R42.reuse, RZ ;  /* 0x0000002a13087210 */ /* 0x0c2fe40007f5e0ff */
[----:B------:R-:W-:Y:S02]  /*92a0*/  IADD3 R4, P6, R20, R42, RZ ;  /* 0x0000002a14047210 */ /* 0x000fe40007fde0ff */
[-C--:B------:R-:W-:Y:S02]  /*92b0*/  LEA.HI.X.SX32 R9, R19, R226.reuse, 0x1, P2 ;  /* 0x000000e213097211 */ /* 0x080fe400010f0eff */
[C---:B------:R-:W-:Y:S01]  /*92c0*/  ISETP.LT.AND P2, PT, R18.reuse, UR7, !P0 ;  /* 0x0000000712007c0c */ /* 0x040fe2000c741270 */
[----:B------:R-:W-:Y:S01]  /*92d0*/  IMAD R18, R18, UR4, RZ ;  /* 0x0000000412127c24 */ /* 0x000fe2000f8e02ff */
[----:B------:R-:W-:-:S02]  /*92e0*/  LEA.HI.X.SX32 R3, R21, R226, 0x1, P5 ;  /* 0x000000e215037211 */ /* 0x000fc400028f0eff */
[----:B------:R-:W-:Y:S02]  /*92f0*/  PRMT R27, R40, 0x7771, RZ ;  /* 0x00007771281b7816 */ /* 0x000fe400000000ff */
[----:B------:R-:W-:Y:S02]  /*9300*/  LEA.HI.X.SX32 R5, R20, R226, 0x1, P6 ;  /* 0x000000e214057211 */ /* 0x000fe400030f0eff */
[----:B------:R-:W-:Y:S01]  /*9310*/  PRMT R21, R34, 0x7772, RZ ;  /* 0x0000777222157816 */ /* 0x000fe200000000ff */
[----:B------:R0:W-:Y:S01]  /*9320*/  @P4 STG.E.U8 desc[UR38][R2.64], R27 ;  /* 0x0000001b02004986 */ /* 0x0001e2000c101126 */
[C---:B--2---:R-:W-:Y:S02]  /*9330*/  IADD3 R6, P5, R18.reuse, R42, RZ ;  /* 0x0000002a12067210 */ /* 0x044fe40007fbe0ff */
[----:B------:R-:W-:Y:S01]  /*9340*/  ISETP.LT.AND P4, PT, R15, UR7, !P0 ;  /* 0x000000070f007c0c */ /* 0x000fe2000c781270 */
[----:B------:R1:W-:Y:S01]  /*9350*/  @P3 STG.E.U8 desc[UR38][R4.64], R21 ;  /* 0x0000001504003986 */ /* 0x0003e2000c101126 */
[C---:B------:R-:W-:Y:S01]  /*9360*/  ISETP.LT.AND P3, PT, R17.reuse, UR7, !P0 ;  /* 0x0000000711007c0c */ /* 0x040fe2000c761270 */
[----:B------:R-:W-:Y:S01]  /*9370*/  IMAD R17, R17, UR4, RZ ;  /* 0x0000000411117c24 */ /* 0x000fe2000f8e02ff */
[----:B------:R-:W-:Y:S01]  /*9380*/  LEA.HI.X.SX32 R7, R18, R226, 0x1, P5 ;  /* 0x000000e212077211 */ /* 0x000fe200028f0eff */
[----:B------:R2:W-:Y:S01]  /*9390*/  @P1 STG.E.U8 desc[UR38][R8.64], R25 ;  /* 0x0000001908001986 */ /* 0x0005e2000c101126 */
[C---:B------:R-:W-:Y:S01]  /*93a0*/  ISETP.LT.AND P1, PT, R16.reuse, UR7, !P0 ;  /* 0x0000000710007c0c */ /* 0x040fe2000c721270 */
[----:B------:R-:W-:Y:S01]  /*93b0*/  IMAD R16, R16, UR4, RZ ;  /* 0x0000000410107c24 */ /* 0x000fe2000f8e02ff */
[----:B------:R-:W-:Y:S01]  /*93c0*/  PRMT R19, R34, 0x7773, RZ ;  /* 0x0000777322137816 */ /* 0x000fe200000000ff */
[----:B------:R-:W-:Y:S01]  /*93d0*/  IMAD R15, R15, UR4, RZ ;  /* 0x000000040f0f7c24 */ /* 0x000fe2000f8e02ff */
[----:B0-----:R-:W-:-:S02]  /*93e0*/  IADD3 R2, P6, R17, R42, RZ ;  /* 0x0000002a11027210 */ /* 0x001fc40007fde0ff */
[----:B------:R-:W-:Y:S01]  /*93f0*/  PRMT R23, R40, 0x7773, RZ ;  /* 0x0000777328177816 */ /* 0x000fe200000000ff */
[----:B------:R0:W-:Y:S01]  /*9400*/  @P2 STG.E.U8 desc[UR38][R6.64], R19 ;  /* 0x0000001306002986 */ /* 0x0001e2000c101126 */
[C---:B-1----:R-:W-:Y:S02]  /*9410*/  IADD3 R4, P5, R16.reuse, R42, RZ ;  /* 0x0000002a10047210 */ /* 0x042fe40007fbe0ff */
[----:B------:R-:W-:Y:S02]  /*9420*/  LEA.HI.X.SX32 R3, R17, R226, 0x1, P6 ;  /* 0x000000e211037211 */ /* 0x000fe400030f0eff */
[----:B--2---:R-:W-:Y:S02]  /*9430*/  IADD3 R8, P2, R15, R42, RZ ;  /* 0x0000002a0f087210 */ /* 0x004fe40007f5e0ff */
[-C--:B------:R-:W-:Y:S01]  /*9440*/  LEA.HI.X.SX32 R5, R16, R226.reuse, 0x1, P5 ;  /* 0x000000e210057211 */ /* 0x080fe200028f0eff */
[----:B------:R1:W-:Y:S01]  /*9450*/  @P3 STG.E.U8 desc[UR38][R2.64], R23 ;  /* 0x0000001702003986 */ /* 0x0003e2000c101126 */
[----:B------:R-:W-:Y:S01]  /*9460*/  PRMT R17, R35, 0x7770, RZ ;  /* 0x0000777023117816 */ /* 0x000fe200000000ff */
[----:B------:R-:W-:Y:S01]  /*9470*/  IMAD R16, R13, UR4, RZ ;  /* 0x000000040d107c24 */ /* 0x000fe2000f8e02ff */
[----:B------:R-:W-:Y:S01]  /*9480*/  LEA.HI.X.SX32 R9, R15, R226, 0x1, P2 ;  /* 0x000000e20f097211 */ /* 0x000fe200010f0eff */
[----:B0-----:R-:W-:Y:S01]  /*9490*/  IMAD R7, R10, UR4, RZ ;  /* 0x000000040a077c24 */ /* 0x001fe2000f8e02ff */
[----:B------:R-:W-:Y:S01]  /*94a0*/  PRMT R21, R41, 0x7770, RZ ;  /* 0x0000777029157816 */ /* 0x000fe200000000ff */
[----:B------:R0:W-:Y:S01]  /*94b0*/  @P1 STG.E.U8 desc[UR38][R4.64], R17 ;  /* 0x0000001104001986 */ /* 0x0001e2000c101126 */
[C---:B------:R-:W-:Y:S01]  /*94c0*/  ISETP.LT.AND P5, PT, R14.reuse, UR7, !P0 ;  /* 0x000000070e007c0c */ /* 0x040fe2000c7a1270 */
[----:B------:R-:W-:Y:S01]  /*94d0*/  IMAD R14, R14, UR4, RZ ;  /* 0x000000040e0e7c24 */ /* 0x000fe2000f8e02ff */
[-C--:B------:R-:W-:Y:S01]  /*94e0*/  IADD3 R6, P2, R7, R42.reuse, RZ ;  /* 0x0000002a07067210 */ /* 0x080fe20007f5e0ff */
[----:B------:R2:W-:Y:S01]  /*94f0*/  @P4 STG.E.U8 desc[UR38][R8.64], R21 ;  /* 0x0000001508004986 */ /* 0x0005e2000c101126 */
[C---:B------:R-:W-:Y:S01]  /*9500*/  ISETP.LT.AND P4, PT, R12.reuse, UR7, !P0 ;  /* 0x000000070c007c0c */ /* 0x040fe2000c781270 */
[----:B------:R-:W-:Y:S01]  /*9510*/  IMAD R12, R12, UR4, RZ ;  /* 0x000000040c0c7c24 */ /* 0x000fe2000f8e02ff */
[----:B-1----:R-:W-:Y:S01]  /*9520*/  IADD3 R2, P6, R14, R42, RZ ;  /* 0x0000002a0e027210 */ /* 0x002fe20007fde0ff */
[----:B------:R-:W-:Y:S01]  /*9530*/  IMAD R15, R11, UR4, RZ ;  /* 0x000000040b0f7c24 */ /* 0x000fe2000f8e02ff */
[----:B------:R-:W-:-:S02]  /*9540*/  ISETP.LT.AND P3, PT, R10, UR7, !P0 ;  /* 0x000000070a007c0c */ /* 0x000fc4000c761270 */
[----:B------:R-:W-:Y:S01]  /*9550*/  LEA.HI.X.SX32 R3, R14, R226, 0x1, P6 ;  /* 0x000000e20e037211 */ /* 0x000fe200030f0eff */
[----:B0-----:R-:W-:Y:S01]  /*9560*/  IMAD R17, R0, UR4, RZ ;  /* 0x0000000400117c24 */ /* 0x001fe2000f8e02ff */
[C---:B------:R-:W-:Y:S02]  /*9570*/  IADD3 R4, P1, R12.reuse, R42, RZ ;  /* 0x0000002a0c047210 */ /* 0x040fe40007f3e0ff */
[-C--:B------:R-:W-:Y:S02]  /*9580*/  LEA.HI.X.SX32 R7, R7, R226.reuse, 0x1, P2 ;  /* 0x000000e207077211 */ /* 0x080fe400010f0eff */
[----:B------:R-:W-:Y:S02]  /*9590*/  LEA.HI.X.SX32 R5, R12, R226, 0x1, P1 ;  /* 0x000000e20c057211 */ /* 0x000fe400008f0eff */
[-C--:B------:R-:W-:Y:S02]  /*95a0*/  IADD3 R10, P1, R16, R42.reuse, RZ ;  /* 0x0000002a100a7210 */ /* 0x080fe40007f3e0ff */
[----:B--2---:R-:W-:-:S02]  /*95b0*/  IADD3 R8, P6, R15, R42, RZ ;  /* 0x0000002a0f087210 */ /* 0x004fc40007fde0ff */
[----:B------:R-:W-:Y:S02]  /*95c0*/  ISETP.LT.AND P2, PT, R11, UR7, !P0 ;  /* 0x000000070b007c0c */ /* 0x000fe4000c741270 */
[-C--:B------:R-:W-:Y:S02]  /*95d0*/  LEA.HI.X.SX32 R11, R16, R226.reuse, 0x1, P1 ;  /* 0x000000e2100b7211 */ /* 0x080fe400008f0eff */
[----:B------:R-:W-:Y:S02]  /*95e0*/  ISETP.LT.AND P1, PT, R13, UR7, !P0 ;  /* 0x000000070d007c0c */ /* 0x000fe4000c721270 */
[----:B------:R-:W-:Y:S02]  /*95f0*/  LEA.HI.X.SX32 R9, R15, R226, 0x1, P6 ;  /* 0x000000e20f097211 */ /* 0x000fe400030f0eff */
[----:B------:R-:W-:Y:S02]  /*9600*/  ISETP.LT.AND P0, PT, R0, UR7, !P0 ;  /* 0x0000000700007c0c */ /* 0x000fe4000c701270 */
[----:B------:R-:W-:-:S02]  /*9610*/  IADD3 R12, P6, R17, R42, RZ ;  /* 0x0000002a110c7210 */ /* 0x000fc40007fde0ff */
[----:B------:R-:W-:Y:S02]  /*9620*/  PRMT R19, R35, 0x7771, RZ ;  /* 0x0000777123137816 */ /* 0x000fe400000000ff */
[----:B------:R-:W-:Y:S02]  /*9630*/  PRMT R21, R41, 0x7771, RZ ;  /* 0x0000777129157816 */ /* 0x000fe400000000ff */
[----:B------:R-:W-:Y:S01]  /*9640*/  LEA.HI.X.SX32 R13, R17, R226, 0x1, P6 ;  /* 0x000000e2110d7211 */ /* 0x000fe200030f0eff */
[----:B------:R0:W-:Y:S01]  /*9650*/  @P5 STG.E.U8 desc[UR38][R2.64], R19 ;  /* 0x0000001302005986 */ /* 0x0001e2000c101126 */
[----:B------:R-:W-:Y:S02]  /*9660*/  PRMT R15, R35, 0x7772, RZ ;  /* 0x00007772230f7816 */ /* 0x000fe400000000ff */
[----:B------:R-:W-:Y:S01]  /*9670*/  PRMT R17, R41, 0x7772, RZ ;  /* 0x0000777229117816 */ /* 0x000fe200000000ff */
[----:B------:R0:W-:Y:S01]  /*9680*/  @P4 STG.E.U8 desc[UR38][R4.64], R21 ;  /* 0x0000001504004986 */ /* 0x0001e2000c101126 */
[----:B------:R-:W-:-:S02]  /*9690*/  PRMT R35, R35, 0x7773, RZ ;  /* 0x0000777323237816 */ /* 0x000fc400000000ff */
[----:B------:R-:W-:Y:S01]  /*96a0*/  PRMT R41, R41, 0x7773, RZ ;  /* 0x0000777329297816 */ /* 0x000fe200000000ff */
[----:B------:R0:W-:Y:S04]  /*96b0*/  @P3 STG.E.U8 desc[UR38][R6.64], R15 ;  /* 0x0000000f06003986 */ /* 0x0001e8000c101126 */
[----:B------:R0:W-:Y:S04]  /*96c0*/  @P2 STG.E.U8 desc[UR38][R8.64], R17 ;  /* 0x0000001108002986 */ /* 0x0001e8000c101126 */
[----:B------:R0:W-:Y:S01]  /*96d0*/  @P1 STG.E.U8 desc[UR38][R10.64], R35 ;  /* 0x000000230a001986 */ /* 0x0001e2000c101126 */
[----:B------:R-:W-:Y:S05]  /*96e0*/  @!P0 EXIT ;  /* 0x000000000000894d */ /* 0x000fea0003800000 */
[----:B------:R-:W-:Y:S01]  /*96f0*/  STG.E.U8 desc[UR38][R12.64], R41 ;  /* 0x000000290c007986 */ /* 0x000fe2000c101126 */
[----:B------:R-:W-:Y:S05]  /*9700*/  EXIT ;  /* 0x000000000000794d */ /* 0x000fea0003800000 */
.L_x_3:
[----:B------:R-:W-:-:S00]  /*9710*/  BRA `(.L_x_3) ;  /* 0xfffffffc00fc7947 */ /* 0x000fc0000383ffff */
[----:B------:R-:W-:-:S00]  /*9720*/  NOP ;  /* 0x0000000000007918 */ /* 0x000fc00000000000 */
        /* <DEDUP_REMOVED lines=13> */
.L_x_4:


//--------------------- .nv.shared.matmul_kernel  --------------------------
	.section	.nv.shared.matmul_kernel,"aw",@nobits
	.sectionflags	@""
	.align	16
	.zero		1024


//--------------------- .nv.shared.reserved.0     --------------------------
	.section	.nv.shared.reserved.0,"aw",@nobits
	.weak		__nv_reservedSMEM_offset_0_alias
	.size		__nv_reservedSMEM_offset_0_alias, 0, 0
	.other		__nv_reservedSMEM_offset_0_alias,@"STO_CUDA_RESERVED_SHARED STV_DEFAULT"
__nv_reservedSMEM_offset_0_alias:
	.zero		0


//--------------------- .nv.constant0.matmul_kernel --------------------------
	.section	.nv.constant0.matmul_kernel,"a",@progbits
	.sectionflags	@""
	.align	4
.nv.constant0.matmul_kernel:
	.zero		608


//--------------------- SYMBOLS --------------------------

	.type		.nv.reservedSmem.offset0,@object
	.size		.nv.reservedSmem.offset0,0x4
